//
// Generated by NVIDIA NVVM Compiler
//
// Compiler Build ID: CL-36424714
// Cuda compilation tools, release 13.0, V13.0.88
// Based on NVVM 20.0.0
//

.version 9.0
.target sm_100
.address_size 64

	// .globl	_Z25layer_norm_forward_kernelPKfPfS0_S0_S1_S1_iif
.extern .shared .align 16 .b8 shared_data[];
.extern .shared .align 16 .b8 sdata[];

.visible .entry _Z25layer_norm_forward_kernelPKfPfS0_S0_S1_S1_iif(
	.param .u64 .ptr .align 1 _Z25layer_norm_forward_kernelPKfPfS0_S0_S1_S1_iif_param_0,
	.param .u64 .ptr .align 1 _Z25layer_norm_forward_kernelPKfPfS0_S0_S1_S1_iif_param_1,
	.param .u64 .ptr .align 1 _Z25layer_norm_forward_kernelPKfPfS0_S0_S1_S1_iif_param_2,
	.param .u64 .ptr .align 1 _Z25layer_norm_forward_kernelPKfPfS0_S0_S1_S1_iif_param_3,
	.param .u64 .ptr .align 1 _Z25layer_norm_forward_kernelPKfPfS0_S0_S1_S1_iif_param_4,
	.param .u64 .ptr .align 1 _Z25layer_norm_forward_kernelPKfPfS0_S0_S1_S1_iif_param_5,
	.param .u32 _Z25layer_norm_forward_kernelPKfPfS0_S0_S1_S1_iif_param_6,
	.param .u32 _Z25layer_norm_forward_kernelPKfPfS0_S0_S1_S1_iif_param_7,
	.param .f32 _Z25layer_norm_forward_kernelPKfPfS0_S0_S1_S1_iif_param_8
)
{
	.reg .pred 	%p<15>;
	.reg .b32 	%r<34>;
	.reg .b32 	%f<41>;
	.reg .b64 	%rd<27>;

	ld.param.u64 	%rd12, [_Z25layer_norm_forward_kernelPKfPfS0_S0_S1_S1_iif_param_0];
	ld.param.u64 	%rd7, [_Z25layer_norm_forward_kernelPKfPfS0_S0_S1_S1_iif_param_1];
	ld.param.u64 	%rd8, [_Z25layer_norm_forward_kernelPKfPfS0_S0_S1_S1_iif_param_2];
	ld.param.u64 	%rd9, [_Z25layer_norm_forward_kernelPKfPfS0_S0_S1_S1_iif_param_3];
	ld.param.u64 	%rd10, [_Z25layer_norm_forward_kernelPKfPfS0_S0_S1_S1_iif_param_4];
	ld.param.u64 	%rd11, [_Z25layer_norm_forward_kernelPKfPfS0_S0_S1_S1_iif_param_5];
	ld.param.u32 	%r19, [_Z25layer_norm_forward_kernelPKfPfS0_S0_S1_S1_iif_param_7];
	ld.param.f32 	%f9, [_Z25layer_norm_forward_kernelPKfPfS0_S0_S1_S1_iif_param_8];
	cvta.to.global.u64 	%rd1, %rd12;
	mov.u32 	%r1, %ctaid.x;
	mov.u32 	%r33, %tid.x;
	setp.ge.s32 	%p1, %r33, %r19;
	mov.f32 	%f38, 0f00000000;
	@%p1 bra 	$L__BB0_3;
	mul.lo.s32 	%r3, %r19, %r1;
	mov.f32 	%f38, 0f00000000;
	mov.u32 	%r4, %ntid.x;
	mov.u32 	%r29, %r33;
$L__BB0_2:
	add.s32 	%r20, %r29, %r3;
	mul.wide.s32 	%rd13, %r20, 4;
	add.s64 	%rd14, %rd1, %rd13;
	ld.global.f32 	%f12, [%rd14];
	add.f32 	%f38, %f38, %f12;
	add.s32 	%r29, %r29, %r4;
	setp.lt.s32 	%p2, %r29, %r19;
	@%p2 bra 	$L__BB0_2;
$L__BB0_3:
	shl.b32 	%r21, %r33, 2;
	mov.u32 	%r22, shared_data;
	add.s32 	%r7, %r22, %r21;
	st.shared.f32 	[%r7], %f38;
	bar.sync 	0;
	mov.u32 	%r8, %ntid.x;
	setp.lt.u32 	%p3, %r8, 2;
	@%p3 bra 	$L__BB0_8;
	mov.u32 	%r30, %r8;
$L__BB0_5:
	shr.u32 	%r10, %r30, 1;
	setp.ge.u32 	%p4, %r33, %r10;
	@%p4 bra 	$L__BB0_7;
	shl.b32 	%r23, %r10, 2;
	add.s32 	%r24, %r7, %r23;
	ld.shared.f32 	%f13, [%r24];
	ld.shared.f32 	%f14, [%r7];
	add.f32 	%f15, %f13, %f14;
	st.shared.f32 	[%r7], %f15;
$L__BB0_7:
	bar.sync 	0;
	setp.gt.u32 	%p5, %r30, 3;
	mov.u32 	%r30, %r10;
	@%p5 bra 	$L__BB0_5;
$L__BB0_8:
	setp.ne.s32 	%p6, %r33, 0;
	cvta.to.global.u64 	%rd15, %rd10;
	mul.wide.u32 	%rd16, %r1, 4;
	add.s64 	%rd2, %rd15, %rd16;
	@%p6 bra 	$L__BB0_10;
	ld.shared.f32 	%f16, [shared_data];
	cvt.rn.f32.s32 	%f17, %r19;
	div.rn.f32 	%f18, %f16, %f17;
	st.global.f32 	[%rd2], %f18;
$L__BB0_10:
	setp.ge.s32 	%p7, %r33, %r19;
	bar.sync 	0;
	ld.global.f32 	%f4, [%rd2];
	mov.f32 	%f40, 0f00000000;
	@%p7 bra 	$L__BB0_13;
	mul.lo.s32 	%r11, %r19, %r1;
	mov.f32 	%f40, 0f00000000;
	mov.u32 	%r31, %r33;
$L__BB0_12:
	add.s32 	%r25, %r31, %r11;
	mul.wide.s32 	%rd17, %r25, 4;
	add.s64 	%rd18, %rd1, %rd17;
	ld.global.f32 	%f21, [%rd18];
	sub.f32 	%f22, %f21, %f4;
	fma.rn.f32 	%f40, %f22, %f22, %f40;
	add.s32 	%r31, %r31, %r8;
	setp.lt.s32 	%p8, %r31, %r19;
	@%p8 bra 	$L__BB0_12;
$L__BB0_13:
	setp.lt.u32 	%p9, %r8, 2;
	st.shared.f32 	[%r7], %f40;
	bar.sync 	0;
	@%p9 bra 	$L__BB0_18;
	mov.u32 	%r32, %r8;
$L__BB0_15:
	shr.u32 	%r15, %r32, 1;
	setp.ge.u32 	%p10, %r33, %r15;
	@%p10 bra 	$L__BB0_17;
	shl.b32 	%r26, %r15, 2;
	add.s32 	%r27, %r7, %r26;
	ld.shared.f32 	%f23, [%r27];
	ld.shared.f32 	%f24, [%r7];
	add.f32 	%f25, %f23, %f24;
	st.shared.f32 	[%r7], %f25;
$L__BB0_17:
	bar.sync 	0;
	setp.gt.u32 	%p11, %r32, 3;
	mov.u32 	%r32, %r15;
	@%p11 bra 	$L__BB0_15;
$L__BB0_18:
	setp.ne.s32 	%p12, %r33, 0;
	cvta.to.global.u64 	%rd19, %rd11;
	add.s64 	%rd3, %rd19, %rd16;
	@%p12 bra 	$L__BB0_20;
	ld.shared.f32 	%f26, [shared_data];
	cvt.rn.f32.s32 	%f27, %r19;
	div.rn.f32 	%f28, %f26, %f27;
	add.f32 	%f29, %f9, %f28;
	rsqrt.approx.f32 	%f30, %f29;
	st.global.f32 	[%rd3], %f30;
$L__BB0_20:
	setp.ge.s32 	%p13, %r33, %r19;
	bar.sync 	0;
	ld.global.f32 	%f8, [%rd3];
	@%p13 bra 	$L__BB0_23;
	mul.lo.s32 	%r16, %r19, %r1;
	cvta.to.global.u64 	%rd4, %rd8;
	cvta.to.global.u64 	%rd5, %rd9;
	cvta.to.global.u64 	%rd6, %rd7;
$L__BB0_22:
	add.s32 	%r28, %r33, %r16;
	mul.wide.s32 	%rd21, %r28, 4;
	add.s64 	%rd22, %rd1, %rd21;
	ld.global.f32 	%f31, [%rd22];
	sub.f32 	%f32, %f31, %f4;
	mul.f32 	%f33, %f8, %f32;
	mul.wide.s32 	%rd23, %r33, 4;
	add.s64 	%rd24, %rd4, %rd23;
	ld.global.f32 	%f34, [%rd24];
	add.s64 	%rd25, %rd5, %rd23;
	ld.global.f32 	%f35, [%rd25];
	fma.rn.f32 	%f36, %f34, %f33, %f35;
	add.s64 	%rd26, %rd6, %rd21;
	st.global.f32 	[%rd26], %f36;
	add.s32 	%r33, %r33, %r8;
	setp.lt.s32 	%p14, %r33, %r19;
	@%p14 bra 	$L__BB0_22;
$L__BB0_23:
	ret;

}
	// .globl	_Z32layer_norm_backward_input_kernelPKfS0_S0_S0_S0_Pfii
.visible .entry _Z32layer_norm_backward_input_kernelPKfS0_S0_S0_S0_Pfii(
	.param .u64 .ptr .align 1 _Z32layer_norm_backward_input_kernelPKfS0_S0_S0_S0_Pfii_param_0,
	.param .u64 .ptr .align 1 _Z32layer_norm_backward_input_kernelPKfS0_S0_S0_S0_Pfii_param_1,
	.param .u64 .ptr .align 1 _Z32layer_norm_backward_input_kernelPKfS0_S0_S0_S0_Pfii_param_2,
	.param .u64 .ptr .align 1 _Z32layer_norm_backward_input_kernelPKfS0_S0_S0_S0_Pfii_param_3,
	.param .u64 .ptr .align 1 _Z32layer_norm_backward_input_kernelPKfS0_S0_S0_S0_Pfii_param_4,
	.param .u64 .ptr .align 1 _Z32layer_norm_backward_input_kernelPKfS0_S0_S0_S0_Pfii_param_5,
	.param .u32 _Z32layer_norm_backward_input_kernelPKfS0_S0_S0_S0_Pfii_param_6,
	.param .u32 _Z32layer_norm_backward_input_kernelPKfS0_S0_S0_S0_Pfii_param_7
)
{
	.reg .pred 	%p<8>;
	.reg .b32 	%r<30>;
	.reg .b32 	%f<43>;
	.reg .b64 	%rd<27>;

	ld.param.u64 	%rd6, [_Z32layer_norm_backward_input_kernelPKfS0_S0_S0_S0_Pfii_param_0];
	ld.param.u64 	%rd7, [_Z32layer_norm_backward_input_kernelPKfS0_S0_S0_S0_Pfii_param_1];
	ld.param.u64 	%rd8, [_Z32layer_norm_backward_input_kernelPKfS0_S0_S0_S0_Pfii_param_2];
	ld.param.u64 	%rd9, [_Z32layer_norm_backward_input_kernelPKfS0_S0_S0_S0_Pfii_param_3];
	ld.param.u64 	%rd10, [_Z32layer_norm_backward_input_kernelPKfS0_S0_S0_S0_Pfii_param_4];
	ld.param.u64 	%rd5, [_Z32layer_norm_backward_input_kernelPKfS0_S0_S0_S0_Pfii_param_5];
	ld.param.u32 	%r16, [_Z32layer_norm_backward_input_kernelPKfS0_S0_S0_S0_Pfii_param_7];
	cvta.to.global.u64 	%rd1, %rd8;
	cvta.to.global.u64 	%rd2, %rd6;
	cvta.to.global.u64 	%rd3, %rd7;
	cvta.to.global.u64 	%rd11, %rd9;
	cvta.to.global.u64 	%rd12, %rd10;
	mov.u32 	%r1, %ctaid.x;
	mul.wide.u32 	%rd13, %r1, 4;
	add.s64 	%rd14, %rd12, %rd13;
	ld.global.f32 	%f1, [%rd14];
	add.s64 	%rd15, %rd11, %rd13;
	ld.global.f32 	%f2, [%rd15];
	mov.u32 	%r29, %tid.x;
	setp.ge.s32 	%p1, %r29, %r16;
	mov.f32 	%f41, 0f00000000;
	mov.f32 	%f42, %f41;
	@%p1 bra 	$L__BB1_3;
	mul.lo.s32 	%r3, %r16, %r1;
	mov.f32 	%f42, 0f00000000;
	mov.u32 	%r4, %ntid.x;
	mov.u32 	%r27, %r29;
	mov.f32 	%f41, %f42;
$L__BB1_2:
	add.s32 	%r17, %r27, %r3;
	mul.wide.s32 	%rd16, %r17, 4;
	add.s64 	%rd17, %rd3, %rd16;
	ld.global.f32 	%f15, [%rd17];
	sub.f32 	%f16, %f15, %f2;
	mul.f32 	%f17, %f1, %f16;
	add.s64 	%rd18, %rd2, %rd16;
	ld.global.f32 	%f18, [%rd18];
	mul.wide.s32 	%rd19, %r27, 4;
	add.s64 	%rd20, %rd1, %rd19;
	ld.global.f32 	%f19, [%rd20];
	mul.f32 	%f20, %f18, %f19;
	add.f32 	%f41, %f41, %f20;
	fma.rn.f32 	%f42, %f17, %f20, %f42;
	add.s32 	%r27, %r27, %r4;
	setp.lt.s32 	%p2, %r27, %r16;
	@%p2 bra 	$L__BB1_2;
$L__BB1_3:
	shl.b32 	%r18, %r29, 2;
	mov.u32 	%r19, shared_data;
	add.s32 	%r7, %r19, %r18;
	st.shared.f32 	[%r7], %f41;
	mov.u32 	%r8, %ntid.x;
	shl.b32 	%r9, %r8, 2;
	add.s32 	%r10, %r7, %r9;
	st.shared.f32 	[%r10], %f42;
	bar.sync 	0;
	setp.lt.u32 	%p3, %r8, 2;
	@%p3 bra 	$L__BB1_8;
	mov.u32 	%r28, %r8;
$L__BB1_5:
	shr.u32 	%r12, %r28, 1;
	setp.ge.u32 	%p4, %r29, %r12;
	@%p4 bra 	$L__BB1_7;
	shl.b32 	%r20, %r12, 2;
	add.s32 	%r21, %r7, %r20;
	ld.shared.f32 	%f21, [%r21];
	ld.shared.f32 	%f22, [%r7];
	add.f32 	%f23, %f21, %f22;
	st.shared.f32 	[%r7], %f23;
	add.s32 	%r22, %r21, %r9;
	ld.shared.f32 	%f24, [%r22];
	ld.shared.f32 	%f25, [%r10];
	add.f32 	%f26, %f24, %f25;
	st.shared.f32 	[%r10], %f26;
$L__BB1_7:
	bar.sync 	0;
	setp.gt.u32 	%p5, %r28, 3;
	mov.u32 	%r28, %r12;
	@%p5 bra 	$L__BB1_5;
$L__BB1_8:
	setp.ge.s32 	%p6, %r29, %r16;
	@%p6 bra 	$L__BB1_11;
	ld.shared.f32 	%f9, [shared_data];
	add.s32 	%r25, %r19, %r9;
	ld.shared.f32 	%f10, [%r25];
	mul.lo.s32 	%r13, %r16, %r1;
	cvt.rn.f32.u32 	%f11, %r16;
	mul.f32 	%f27, %f1, %f11;
	rcp.rn.f32 	%f12, %f27;
	cvta.to.global.u64 	%rd4, %rd5;
$L__BB1_10:
	add.s32 	%r26, %r29, %r13;
	mul.wide.s32 	%rd21, %r26, 4;
	add.s64 	%rd22, %rd3, %rd21;
	ld.global.f32 	%f28, [%rd22];
	sub.f32 	%f29, %f28, %f2;
	mul.f32 	%f30, %f1, %f29;
	add.s64 	%rd23, %rd2, %rd21;
	ld.global.f32 	%f31, [%rd23];
	mul.f32 	%f32, %f31, %f11;
	mul.wide.s32 	%rd24, %r29, 4;
	add.s64 	%rd25, %rd1, %rd24;
	ld.global.f32 	%f33, [%rd25];
	mul.f32 	%f34, %f32, %f33;
	mul.f32 	%f35, %f10, %f30;
	sub.f32 	%f36, %f34, %f9;
	sub.f32 	%f37, %f36, %f35;
	mul.f32 	%f38, %f12, %f37;
	add.s64 	%rd26, %rd4, %rd21;
	st.global.f32 	[%rd26], %f38;
	add.s32 	%r29, %r29, %r8;
	setp.lt.s32 	%p7, %r29, %r16;
	@%p7 bra 	$L__BB1_10;
$L__BB1_11:
	ret;

}
	// .globl	_Z33layer_norm_param_gradients_kernelPKfS0_S0_S0_PfS1_ii
.visible .entry _Z33layer_norm_param_gradients_kernelPKfS0_S0_S0_PfS1_ii(
	.param .u64 .ptr .align 1 _Z33layer_norm_param_gradients_kernelPKfS0_S0_S0_PfS1_ii_param_0,
	.param .u64 .ptr .align 1 _Z33layer_norm_param_gradients_kernelPKfS0_S0_S0_PfS1_ii_param_1,
	.param .u64 .ptr .align 1 _Z33layer_norm_param_gradients_kernelPKfS0_S0_S0_PfS1_ii_param_2,
	.param .u64 .ptr .align 1 _Z33layer_norm_param_gradients_kernelPKfS0_S0_S0_PfS1_ii_param_3,
	.param .u64 .ptr .align 1 _Z33layer_norm_param_gradients_kernelPKfS0_S0_S0_PfS1_ii_param_4,
	.param .u64 .ptr .align 1 _Z33layer_norm_param_gradients_kernelPKfS0_S0_S0_PfS1_ii_param_5,
	.param .u32 _Z33layer_norm_param_gradients_kernelPKfS0_S0_S0_PfS1_ii_param_6,
	.param .u32 _Z33layer_norm_param_gradients_kernelPKfS0_S0_S0_PfS1_ii_param_7
)
{
	.reg .pred 	%p<11>;
	.reg .b32 	%r<31>;
	.reg .b32 	%f<159>;
	.reg .b64 	%rd<72>;

	ld.param.u64 	%rd13, [_Z33layer_norm_param_gradients_kernelPKfS0_S0_S0_PfS1_ii_param_0];
	ld.param.u64 	%rd14, [_Z33layer_norm_param_gradients_kernelPKfS0_S0_S0_PfS1_ii_param_1];
	ld.param.u64 	%rd15, [_Z33layer_norm_param_gradients_kernelPKfS0_S0_S0_PfS1_ii_param_2];
	ld.param.u64 	%rd16, [_Z33layer_norm_param_gradients_kernelPKfS0_S0_S0_PfS1_ii_param_3];
	ld.param.u32 	%r16, [_Z33layer_norm_param_gradients_kernelPKfS0_S0_S0_PfS1_ii_param_6];
	ld.param.u32 	%r17, [_Z33layer_norm_param_gradients_kernelPKfS0_S0_S0_PfS1_ii_param_7];
	cvta.to.global.u64 	%rd1, %rd13;
	cvta.to.global.u64 	%rd2, %rd16;
	cvta.to.global.u64 	%rd3, %rd15;
	cvta.to.global.u64 	%rd4, %rd14;
	mov.u32 	%r18, %ctaid.x;
	mov.u32 	%r19, %ntid.x;
	mov.u32 	%r20, %tid.x;
	mad.lo.s32 	%r1, %r18, %r19, %r20;
	setp.ge.s32 	%p1, %r1, %r17;
	@%p1 bra 	$L__BB2_14;
	setp.lt.s32 	%p2, %r16, 1;
	mov.f32 	%f157, 0f00000000;
	mov.f32 	%f158, %f157;
	@%p2 bra 	$L__BB2_13;
	and.b32  	%r2, %r16, 7;
	setp.lt.u32 	%p3, %r16, 8;
	mov.f32 	%f158, 0f00000000;
	mov.b32 	%r29, 0;
	mov.f32 	%f157, %f158;
	@%p3 bra 	$L__BB2_5;
	and.b32  	%r29, %r16, 2147483640;
	neg.s32 	%r27, %r29;
	shl.b32 	%r5, %r17, 3;
	add.s64 	%rd71, %rd3, 16;
	add.s64 	%rd70, %rd2, 16;
	mov.f32 	%f158, 0f00000000;
	mul.wide.s32 	%rd20, %r17, 4;
	mov.u32 	%r26, %r1;
$L__BB2_4:
	.pragma "nounroll";
	mul.wide.s32 	%rd17, %r26, 4;
	add.s64 	%rd18, %rd4, %rd17;
	ld.global.f32 	%f29, [%rd18];
	ld.global.f32 	%f30, [%rd71+-16];
	sub.f32 	%f31, %f29, %f30;
	ld.global.f32 	%f32, [%rd70+-16];
	mul.f32 	%f33, %f31, %f32;
	add.s64 	%rd19, %rd1, %rd17;
	ld.global.f32 	%f34, [%rd19];
	fma.rn.f32 	%f35, %f34, %f33, %f157;
	add.f32 	%f36, %f158, %f34;
	add.s64 	%rd21, %rd18, %rd20;
	ld.global.f32 	%f37, [%rd21];
	ld.global.f32 	%f38, [%rd71+-12];
	sub.f32 	%f39, %f37, %f38;
	ld.global.f32 	%f40, [%rd70+-12];
	mul.f32 	%f41, %f39, %f40;
	add.s64 	%rd22, %rd19, %rd20;
	ld.global.f32 	%f42, [%rd22];
	fma.rn.f32 	%f43, %f42, %f41, %f35;
	add.f32 	%f44, %f36, %f42;
	add.s64 	%rd23, %rd21, %rd20;
	ld.global.f32 	%f45, [%rd23];
	ld.global.f32 	%f46, [%rd71+-8];
	sub.f32 	%f47, %f45, %f46;
	ld.global.f32 	%f48, [%rd70+-8];
	mul.f32 	%f49, %f47, %f48;
	add.s64 	%rd24, %rd22, %rd20;
	ld.global.f32 	%f50, [%rd24];
	fma.rn.f32 	%f51, %f50, %f49, %f43;
	add.f32 	%f52, %f44, %f50;
	add.s64 	%rd25, %rd23, %rd20;
	ld.global.f32 	%f53, [%rd25];
	ld.global.f32 	%f54, [%rd71+-4];
	sub.f32 	%f55, %f53, %f54;
	ld.global.f32 	%f56, [%rd70+-4];
	mul.f32 	%f57, %f55, %f56;
	add.s64 	%rd26, %rd24, %rd20;
	ld.global.f32 	%f58, [%rd26];
	fma.rn.f32 	%f59, %f58, %f57, %f51;
	add.f32 	%f60, %f52, %f58;
	add.s64 	%rd27, %rd25, %rd20;
	ld.global.f32 	%f61, [%rd27];
	ld.global.f32 	%f62, [%rd71];
	sub.f32 	%f63, %f61, %f62;
	ld.global.f32 	%f64, [%rd70];
	mul.f32 	%f65, %f63, %f64;
	add.s64 	%rd28, %rd26, %rd20;
	ld.global.f32 	%f66, [%rd28];
	fma.rn.f32 	%f67, %f66, %f65, %f59;
	add.f32 	%f68, %f60, %f66;
	add.s64 	%rd29, %rd27, %rd20;
	ld.global.f32 	%f69, [%rd29];
	ld.global.f32 	%f70, [%rd71+4];
	sub.f32 	%f71, %f69, %f70;
	ld.global.f32 	%f72, [%rd70+4];
	mul.f32 	%f73, %f71, %f72;
	add.s64 	%rd30, %rd28, %rd20;
	ld.global.f32 	%f74, [%rd30];
	fma.rn.f32 	%f75, %f74, %f73, %f67;
	add.f32 	%f76, %f68, %f74;
	add.s64 	%rd31, %rd29, %rd20;
	ld.global.f32 	%f77, [%rd31];
	ld.global.f32 	%f78, [%rd71+8];
	sub.f32 	%f79, %f77, %f78;
	ld.global.f32 	%f80, [%rd70+8];
	mul.f32 	%f81, %f79, %f80;
	add.s64 	%rd32, %rd30, %rd20;
	ld.global.f32 	%f82, [%rd32];
	fma.rn.f32 	%f83, %f82, %f81, %f75;
	add.f32 	%f84, %f76, %f82;
	add.s64 	%rd33, %rd31, %rd20;
	ld.global.f32 	%f85, [%rd33];
	ld.global.f32 	%f86, [%rd71+12];
	sub.f32 	%f87, %f85, %f86;
	ld.global.f32 	%f88, [%rd70+12];
	mul.f32 	%f89, %f87, %f88;
	add.s64 	%rd34, %rd32, %rd20;
	ld.global.f32 	%f90, [%rd34];
	fma.rn.f32 	%f157, %f90, %f89, %f83;
	add.f32 	%f158, %f84, %f90;
	add.s32 	%r27, %r27, 8;
	add.s32 	%r26, %r26, %r5;
	add.s64 	%rd71, %rd71, 32;
	add.s64 	%rd70, %rd70, 32;
	setp.ne.s32 	%p4, %r27, 0;
	@%p4 bra 	$L__BB2_4;
$L__BB2_5:
	setp.eq.s32 	%p5, %r2, 0;
	@%p5 bra 	$L__BB2_13;
	and.b32  	%r11, %r16, 3;
	setp.lt.u32 	%p6, %r2, 4;
	@%p6 bra 	$L__BB2_8;
	mad.lo.s32 	%r22, %r29, %r17, %r1;
	mul.wide.s32 	%rd35, %r22, 4;
	add.s64 	%rd36, %rd4, %rd35;
	ld.global.f32 	%f92, [%rd36];
	mul.wide.u32 	%rd37, %r29, 4;
	add.s64 	%rd38, %rd3, %rd37;
	ld.global.f32 	%f93, [%rd38];
	sub.f32 	%f94, %f92, %f93;
	add.s64 	%rd39, %rd2, %rd37;
	ld.global.f32 	%f95, [%rd39];
	mul.f32 	%f96, %f94, %f95;
	add.s64 	%rd40, %rd1, %rd35;
	ld.global.f32 	%f97, [%rd40];
	fma.rn.f32 	%f98, %f97, %f96, %f157;
	add.f32 	%f99, %f158, %f97;
	mul.wide.s32 	%rd41, %r17, 4;
	add.s64 	%rd42, %rd36, %rd41;
	ld.global.f32 	%f100, [%rd42];
	ld.global.f32 	%f101, [%rd38+4];
	sub.f32 	%f102, %f100, %f101;
	ld.global.f32 	%f103, [%rd39+4];
	mul.f32 	%f104, %f102, %f103;
	add.s64 	%rd43, %rd40, %rd41;
	ld.global.f32 	%f105, [%rd43];
	fma.rn.f32 	%f106, %f105, %f104, %f98;
	add.f32 	%f107, %f99, %f105;
	add.s64 	%rd44, %rd42, %rd41;
	ld.global.f32 	%f108, [%rd44];
	ld.global.f32 	%f109, [%rd38+8];
	sub.f32 	%f110, %f108, %f109;
	ld.global.f32 	%f111, [%rd39+8];
	mul.f32 	%f112, %f110, %f111;
	add.s64 	%rd45, %rd43, %rd41;
	ld.global.f32 	%f113, [%rd45];
	fma.rn.f32 	%f114, %f113, %f112, %f106;
	add.f32 	%f115, %f107, %f113;
	add.s64 	%rd46, %rd44, %rd41;
	ld.global.f32 	%f116, [%rd46];
	ld.global.f32 	%f117, [%rd38+12];
	sub.f32 	%f118, %f116, %f117;
	ld.global.f32 	%f119, [%rd39+12];
	mul.f32 	%f120, %f118, %f119;
	add.s64 	%rd47, %rd45, %rd41;
	ld.global.f32 	%f121, [%rd47];
	fma.rn.f32 	%f157, %f121, %f120, %f114;
	add.f32 	%f158, %f115, %f121;
	add.s32 	%r29, %r29, 4;
$L__BB2_8:
	setp.eq.s32 	%p7, %r11, 0;
	@%p7 bra 	$L__BB2_13;
	setp.eq.s32 	%p8, %r11, 1;
	@%p8 bra 	$L__BB2_11;
	mad.lo.s32 	%r23, %r29, %r17, %r1;
	mul.wide.s32 	%rd48, %r23, 4;
	add.s64 	%rd49, %rd4, %rd48;
	ld.global.f32 	%f123, [%rd49];
	mul.wide.u32 	%rd50, %r29, 4;
	add.s64 	%rd51, %rd3, %rd50;
	ld.global.f32 	%f124, [%rd51];
	sub.f32 	%f125, %f123, %f124;
	add.s64 	%rd52, %rd2, %rd50;
	ld.global.f32 	%f126, [%rd52];
	mul.f32 	%f127, %f125, %f126;
	add.s64 	%rd53, %rd1, %rd48;
	ld.global.f32 	%f128, [%rd53];
	fma.rn.f32 	%f129, %f128, %f127, %f157;
	add.f32 	%f130, %f158, %f128;
	mul.wide.s32 	%rd54, %r17, 4;
	add.s64 	%rd55, %rd49, %rd54;
	ld.global.f32 	%f131, [%rd55];
	ld.global.f32 	%f132, [%rd51+4];
	sub.f32 	%f133, %f131, %f132;
	ld.global.f32 	%f134, [%rd52+4];
	mul.f32 	%f135, %f133, %f134;
	add.s64 	%rd56, %rd53, %rd54;
	ld.global.f32 	%f136, [%rd56];
	fma.rn.f32 	%f157, %f136, %f135, %f129;
	add.f32 	%f158, %f130, %f136;
	add.s32 	%r29, %r29, 2;
$L__BB2_11:
	and.b32  	%r24, %r16, 1;
	setp.eq.b32 	%p9, %r24, 1;
	not.pred 	%p10, %p9;
	@%p10 bra 	$L__BB2_13;
	mad.lo.s32 	%r25, %r29, %r17, %r1;
	mul.wide.s32 	%rd57, %r25, 4;
	add.s64 	%rd58, %rd4, %rd57;
	ld.global.f32 	%f137, [%rd58];
	mul.wide.u32 	%rd59, %r29, 4;
	add.s64 	%rd60, %rd3, %rd59;
	ld.global.f32 	%f138, [%rd60];
	sub.f32 	%f139, %f137, %f138;
	add.s64 	%rd61, %rd2, %rd59;
	ld.global.f32 	%f140, [%rd61];
	mul.f32 	%f141, %f139, %f140;
	add.s64 	%rd62, %rd1, %rd57;
	ld.global.f32 	%f142, [%rd62];
	fma.rn.f32 	%f157, %f142, %f141, %f157;
	add.f32 	%f158, %f158, %f142;
$L__BB2_13:
	ld.param.u64 	%rd69, [_Z33layer_norm_param_gradients_kernelPKfS0_S0_S0_PfS1_ii_param_5];
	ld.param.u64 	%rd68, [_Z33layer_norm_param_gradients_kernelPKfS0_S0_S0_PfS1_ii_param_4];
	cvta.to.global.u64 	%rd63, %rd68;
	mul.wide.s32 	%rd64, %r1, 4;
	add.s64 	%rd65, %rd63, %rd64;
	st.global.f32 	[%rd65], %f157;
	cvta.to.global.u64 	%rd66, %rd69;
	add.s64 	%rd67, %rd66, %rd64;
	st.global.f32 	[%rd67], %f158;
$L__BB2_14:
	ret;

}
	// .globl	_Z15find_max_kernelPKfPfii
.visible .entry _Z15find_max_kernelPKfPfii(
	.param .u64 .ptr .align 1 _Z15find_max_kernelPKfPfii_param_0,
	.param .u64 .ptr .align 1 _Z15find_max_kernelPKfPfii_param_1,
	.param .u32 _Z15find_max_kernelPKfPfii_param_2,
	.param .u32 _Z15find_max_kernelPKfPfii_param_3
)
{
	.reg .pred 	%p<7>;
	.reg .b32 	%r<20>;
	.reg .b32 	%f<10>;
	.reg .b64 	%rd<9>;

	ld.param.u64 	%rd2, [_Z15find_max_kernelPKfPfii_param_0];
	ld.param.u64 	%rd3, [_Z15find_max_kernelPKfPfii_param_1];
	ld.param.u32 	%r11, [_Z15find_max_kernelPKfPfii_param_3];
	mov.u32 	%r1, %ctaid.x;
	mov.u32 	%r2, %tid.x;
	shl.b32 	%r12, %r2, 2;
	mov.u32 	%r13, sdata;
	add.s32 	%r3, %r13, %r12;
	mov.b32 	%r14, -8388608;
	st.shared.u32 	[%r3], %r14;
	setp.ge.s32 	%p1, %r2, %r11;
	@%p1 bra 	$L__BB3_4;
	mul.lo.s32 	%r4, %r11, %r1;
	mov.u32 	%r5, %ntid.x;
	cvta.to.global.u64 	%rd1, %rd2;
	mov.f32 	%f9, 0fFF800000;
	mov.u32 	%r18, %r2;
$L__BB3_2:
	add.s32 	%r15, %r18, %r4;
	mul.wide.s32 	%rd4, %r15, 4;
	add.s64 	%rd5, %rd1, %rd4;
	ld.global.f32 	%f4, [%rd5];
	max.f32 	%f9, %f9, %f4;
	add.s32 	%r18, %r18, %r5;
	setp.lt.s32 	%p2, %r18, %r11;
	@%p2 bra 	$L__BB3_2;
	st.shared.f32 	[%r3], %f9;
$L__BB3_4:
	bar.sync 	0;
	mov.u32 	%r19, %ntid.x;
	setp.lt.u32 	%p3, %r19, 2;
	@%p3 bra 	$L__BB3_8;
$L__BB3_5:
	shr.u32 	%r10, %r19, 1;
	setp.ge.u32 	%p4, %r2, %r10;
	@%p4 bra 	$L__BB3_7;
	ld.shared.f32 	%f5, [%r3];
	shl.b32 	%r16, %r10, 2;
	add.s32 	%r17, %r3, %r16;
	ld.shared.f32 	%f6, [%r17];
	max.f32 	%f7, %f5, %f6;
	st.shared.f32 	[%r3], %f7;
$L__BB3_7:
	bar.sync 	0;
	setp.gt.u32 	%p5, %r19, 3;
	mov.u32 	%r19, %r10;
	@%p5 bra 	$L__BB3_5;
$L__BB3_8:
	setp.ne.s32 	%p6, %r2, 0;
	@%p6 bra 	$L__BB3_10;
	ld.shared.f32 	%f8, [sdata];
	cvta.to.global.u64 	%rd6, %rd3;
	mul.wide.u32 	%rd7, %r1, 4;
	add.s64 	%rd8, %rd6, %rd7;
	st.global.f32 	[%rd8], %f8;
$L__BB3_10:
	ret;

}
	// .globl	_Z24exp_sum_normalize_kernelPfPKfS_ii
.visible .entry _Z24exp_sum_normalize_kernelPfPKfS_ii(
	.param .u64 .ptr .align 1 _Z24exp_sum_normalize_kernelPfPKfS_ii_param_0,
	.param .u64 .ptr .align 1 _Z24exp_sum_normalize_kernelPfPKfS_ii_param_1,
	.param .u64 .ptr .align 1 _Z24exp_sum_normalize_kernelPfPKfS_ii_param_2,
	.param .u32 _Z24exp_sum_normalize_kernelPfPKfS_ii_param_3,
	.param .u32 _Z24exp_sum_normalize_kernelPfPKfS_ii_param_4
)
{
	.reg .pred 	%p<9>;
	.reg .b32 	%r<27>;
	.reg .b32 	%f<27>;
	.reg .b64 	%rd<15>;

	ld.param.u64 	%rd4, [_Z24exp_sum_normalize_kernelPfPKfS_ii_param_0];
	ld.param.u64 	%rd5, [_Z24exp_sum_normalize_kernelPfPKfS_ii_param_1];
	ld.param.u64 	%rd3, [_Z24exp_sum_normalize_kernelPfPKfS_ii_param_2];
	ld.param.u32 	%r14, [_Z24exp_sum_normalize_kernelPfPKfS_ii_param_4];
	cvta.to.global.u64 	%rd1, %rd4;
	cvta.to.global.u64 	%rd6, %rd5;
	mov.u32 	%r1, %ctaid.x;
	mul.wide.u32 	%rd7, %r1, 4;
	add.s64 	%rd8, %rd6, %rd7;
	ld.global.f32 	%f1, [%rd8];
	mov.u32 	%r26, %tid.x;
	shl.b32 	%r15, %r26, 2;
	mov.u32 	%r16, sdata;
	add.s32 	%r3, %r16, %r15;
	mov.b32 	%r17, 0;
	st.shared.u32 	[%r3], %r17;
	setp.ge.s32 	%p1, %r26, %r14;
	@%p1 bra 	$L__BB4_4;
	mul.lo.s32 	%r4, %r14, %r1;
	mov.f32 	%f26, 0f00000000;
	mov.u32 	%r5, %ntid.x;
	mov.u32 	%r24, %r26;
$L__BB4_2:
	add.s32 	%r18, %r24, %r4;
	mul.wide.s32 	%rd9, %r18, 4;
	add.s64 	%rd10, %rd1, %rd9;
	ld.global.f32 	%f6, [%rd10];
	sub.f32 	%f7, %f6, %f1;
	fma.rn.f32 	%f8, %f7, 0f3BBB989D, 0f3F000000;
	cvt.sat.f32.f32 	%f9, %f8;
	mov.f32 	%f10, 0f4B400001;
	mov.f32 	%f11, 0f437C0000;
	fma.rm.f32 	%f12, %f9, %f11, %f10;
	add.f32 	%f13, %f12, 0fCB40007F;
	neg.f32 	%f14, %f13;
	fma.rn.f32 	%f15, %f7, 0f3FB8AA3B, %f14;
	fma.rn.f32 	%f16, %f7, 0f32A57060, %f15;
	mov.b32 	%r19, %f12;
	shl.b32 	%r20, %r19, 23;
	mov.b32 	%f17, %r20;
	ex2.approx.ftz.f32 	%f18, %f16;
	mul.f32 	%f19, %f18, %f17;
	st.global.f32 	[%rd10], %f19;
	add.f32 	%f26, %f26, %f19;
	add.s32 	%r24, %r24, %r5;
	setp.lt.s32 	%p2, %r24, %r14;
	@%p2 bra 	$L__BB4_2;
	st.shared.f32 	[%r3], %f26;
$L__BB4_4:
	bar.sync 	0;
	mov.u32 	%r8, %ntid.x;
	setp.lt.u32 	%p3, %r8, 2;
	@%p3 bra 	$L__BB4_9;
	mov.u32 	%r25, %r8;
$L__BB4_6:
	shr.u32 	%r10, %r25, 1;
	setp.ge.u32 	%p4, %r26, %r10;
	@%p4 bra 	$L__BB4_8;
	shl.b32 	%r21, %r10, 2;
	add.s32 	%r22, %r3, %r21;
	ld.shared.f32 	%f20, [%r22];
	ld.shared.f32 	%f21, [%r3];
	add.f32 	%f22, %f20, %f21;
	st.shared.f32 	[%r3], %f22;
$L__BB4_8:
	bar.sync 	0;
	setp.gt.u32 	%p5, %r25, 3;
	mov.u32 	%r25, %r10;
	@%p5 bra 	$L__BB4_6;
$L__BB4_9:
	setp.ne.s32 	%p6, %r26, 0;
	cvta.to.global.u64 	%rd11, %rd3;
	add.s64 	%rd2, %rd11, %rd7;
	@%p6 bra 	$L__BB4_11;
	ld.shared.f32 	%f23, [sdata];
	st.global.f32 	[%rd2], %f23;
$L__BB4_11:
	setp.ge.s32 	%p7, %r26, %r14;
	bar.sync 	0;
	ld.global.f32 	%f4, [%rd2];
	@%p7 bra 	$L__BB4_14;
	mul.lo.s32 	%r11, %r14, %r1;
$L__BB4_13:
	add.s32 	%r23, %r26, %r11;
	mul.wide.s32 	%rd13, %r23, 4;
	add.s64 	%rd14, %rd1, %rd13;
	ld.global.f32 	%f24, [%rd14];
	div.rn.f32 	%f25, %f24, %f4;
	st.global.f32 	[%rd14], %f25;
	add.s32 	%r26, %r26, %r8;
	setp.lt.s32 	%p8, %r26, %r14;
	@%p8 bra 	$L__BB4_13;
$L__BB4_14:
	ret;

}
	// .globl	_Z34cross_entropy_loss_and_grad_kernelPKfPKiPfS3_ii
.visible .entry _Z34cross_entropy_loss_and_grad_kernelPKfPKiPfS3_ii(
	.param .u64 .ptr .align 1 _Z34cross_entropy_loss_and_grad_kernelPKfPKiPfS3_ii_param_0,
	.param .u64 .ptr .align 1 _Z34cross_entropy_loss_and_grad_kernelPKfPKiPfS3_ii_param_1,
	.param .u64 .ptr .align 1 _Z34cross_entropy_loss_and_grad_kernelPKfPKiPfS3_ii_param_2,
	.param .u64 .ptr .align 1 _Z34cross_entropy_loss_and_grad_kernelPKfPKiPfS3_ii_param_3,
	.param .u32 _Z34cross_entropy_loss_and_grad_kernelPKfPKiPfS3_ii_param_4,
	.param .u32 _Z34cross_entropy_loss_and_grad_kernelPKfPKiPfS3_ii_param_5
)
{
	.reg .pred 	%p<9>;
	.reg .b32 	%r<27>;
	.reg .b32 	%f<31>;
	.reg .b64 	%rd<18>;

	ld.param.u64 	%rd5, [_Z34cross_entropy_loss_and_grad_kernelPKfPKiPfS3_ii_param_0];
	ld.param.u64 	%rd6, [_Z34cross_entropy_loss_and_grad_kernelPKfPKiPfS3_ii_param_1];
	ld.param.u64 	%rd3, [_Z34cross_entropy_loss_and_grad_kernelPKfPKiPfS3_ii_param_2];
	ld.param.u64 	%rd4, [_Z34cross_entropy_loss_and_grad_kernelPKfPKiPfS3_ii_param_3];
	ld.param.u32 	%r7, [_Z34cross_entropy_loss_and_grad_kernelPKfPKiPfS3_ii_param_4];
	ld.param.u32 	%r8, [_Z34cross_entropy_loss_and_grad_kernelPKfPKiPfS3_ii_param_5];
	cvta.to.global.u64 	%rd1, %rd5;
	cvta.to.global.u64 	%rd2, %rd6;
	mov.u32 	%r1, %tid.x;
	mov.u32 	%r9, %ctaid.x;
	mov.u32 	%r26, %ntid.x;
	mad.lo.s32 	%r3, %r9, %r26, %r1;
	shl.b32 	%r10, %r1, 2;
	mov.u32 	%r11, sdata;
	add.s32 	%r4, %r11, %r10;
	mov.b32 	%r12, 0;
	st.shared.u32 	[%r4], %r12;
	setp.ge.u32 	%p1, %r3, %r7;
	@%p1 bra 	$L__BB5_2;
	mul.wide.u32 	%rd7, %r3, 4;
	add.s64 	%rd8, %rd2, %rd7;
	ld.global.u32 	%r13, [%rd8];
	mad.lo.s32 	%r14, %r8, %r3, %r13;
	mul.wide.s32 	%rd9, %r14, 4;
	add.s64 	%rd10, %rd1, %rd9;
	ld.global.f32 	%f1, [%rd10];
	max.f32 	%f2, %f1, 0f3089705F;
	mov.b32 	%r15, %f2;
	add.s32 	%r16, %r15, -1059760811;
	and.b32  	%r17, %r16, -8388608;
	sub.s32 	%r18, %r15, %r17;
	mov.b32 	%f3, %r18;
	cvt.rn.f32.s32 	%f4, %r17;
	fma.rn.f32 	%f5, %f4, 0f34000000, 0f00000000;
	add.f32 	%f6, %f3, 0fBF800000;
	fma.rn.f32 	%f7, %f6, 0fBE055027, 0f3E1039F6;
	fma.rn.f32 	%f8, %f7, %f6, 0fBDF8CDCC;
	fma.rn.f32 	%f9, %f8, %f6, 0f3E0F2955;
	fma.rn.f32 	%f10, %f9, %f6, 0fBE2AD8B9;
	fma.rn.f32 	%f11, %f10, %f6, 0f3E4CED0B;
	fma.rn.f32 	%f12, %f11, %f6, 0fBE7FFF22;
	fma.rn.f32 	%f13, %f12, %f6, 0f3EAAAA78;
	fma.rn.f32 	%f14, %f13, %f6, 0fBF000000;
	mul.f32 	%f15, %f6, %f14;
	fma.rn.f32 	%f16, %f15, %f6, %f6;
	fma.rn.f32 	%f17, %f5, 0f3F317218, %f16;
	setp.gt.u32 	%p2, %r15, 2139095039;
	fma.rn.f32 	%f18, %f2, 0f7F800000, 0f7F800000;
	selp.f32 	%f19, %f18, %f17, %p2;
	neg.f32 	%f20, %f19;
	st.shared.f32 	[%r4], %f20;
$L__BB5_2:
	bar.sync 	0;
	setp.lt.u32 	%p3, %r26, 2;
	@%p3 bra 	$L__BB5_6;
$L__BB5_3:
	shr.u32 	%r6, %r26, 1;
	setp.ge.u32 	%p4, %r1, %r6;
	@%p4 bra 	$L__BB5_5;
	shl.b32 	%r19, %r6, 2;
	add.s32 	%r20, %r4, %r19;
	ld.shared.f32 	%f21, [%r20];
	ld.shared.f32 	%f22, [%r4];
	add.f32 	%f23, %f21, %f22;
	st.shared.f32 	[%r4], %f23;
$L__BB5_5:
	bar.sync 	0;
	setp.gt.u32 	%p5, %r26, 3;
	mov.u32 	%r26, %r6;
	@%p5 bra 	$L__BB5_3;
$L__BB5_6:
	setp.ne.s32 	%p6, %r1, 0;
	@%p6 bra 	$L__BB5_8;
	ld.shared.f32 	%f24, [sdata];
	cvta.to.global.u64 	%rd11, %rd3;
	atom.global.add.f32 	%f25, [%rd11], %f24;
$L__BB5_8:
	mul.lo.s32 	%r21, %r8, %r7;
	setp.ge.u32 	%p7, %r3, %r21;
	@%p7 bra 	$L__BB5_10;
	div.u32 	%r22, %r3, %r8;
	mul.lo.s32 	%r23, %r22, %r8;
	sub.s32 	%r24, %r3, %r23;
	mul.wide.s32 	%rd12, %r22, 4;
	add.s64 	%rd13, %rd2, %rd12;
	ld.global.u32 	%r25, [%rd13];
	mul.wide.u32 	%rd14, %r3, 4;
	add.s64 	%rd15, %rd1, %rd14;
	ld.global.f32 	%f26, [%rd15];
	setp.eq.s32 	%p8, %r24, %r25;
	selp.f32 	%f27, 0f3F800000, 0f00000000, %p8;
	sub.f32 	%f28, %f26, %f27;
	cvt.rn.f32.s32 	%f29, %r7;
	div.rn.f32 	%f30, %f28, %f29;
	cvta.to.global.u64 	%rd16, %rd4;
	add.s64 	%rd17, %rd16, %rd14;
	st.global.f32 	[%rd17], %f30;
$L__BB5_10:
	ret;

}
	// .globl	_Z18adam_update_kernelPfPKfS_S_iffffi
.visible .entry _Z18adam_update_kernelPfPKfS_S_iffffi(
	.param .u64 .ptr .align 1 _Z18adam_update_kernelPfPKfS_S_iffffi_param_0,
	.param .u64 .ptr .align 1 _Z18adam_update_kernelPfPKfS_S_iffffi_param_1,
	.param .u64 .ptr .align 1 _Z18adam_update_kernelPfPKfS_S_iffffi_param_2,
	.param .u64 .ptr .align 1 _Z18adam_update_kernelPfPKfS_S_iffffi_param_3,
	.param .u32 _Z18adam_update_kernelPfPKfS_S_iffffi_param_4,
	.param .f32 _Z18adam_update_kernelPfPKfS_S_iffffi_param_5,
	.param .f32 _Z18adam_update_kernelPfPKfS_S_iffffi_param_6,
	.param .f32 _Z18adam_update_kernelPfPKfS_S_iffffi_param_7,
	.param .f32 _Z18adam_update_kernelPfPKfS_S_iffffi_param_8,
	.param .u32 _Z18adam_update_kernelPfPKfS_S_iffffi_param_9
)
{
	.reg .pred 	%p<42>;
	.reg .b32 	%r<35>;
	.reg .b32 	%f<166>;
	.reg .b64 	%rd<15>;

	ld.param.u64 	%rd1, [_Z18adam_update_kernelPfPKfS_S_iffffi_param_0];
	ld.param.u64 	%rd2, [_Z18adam_update_kernelPfPKfS_S_iffffi_param_1];
	ld.param.u64 	%rd3, [_Z18adam_update_kernelPfPKfS_S_iffffi_param_2];
	ld.param.u64 	%rd4, [_Z18adam_update_kernelPfPKfS_S_iffffi_param_3];
	ld.param.u32 	%r3, [_Z18adam_update_kernelPfPKfS_S_iffffi_param_4];
	ld.param.f32 	%f20, [_Z18adam_update_kernelPfPKfS_S_iffffi_param_5];
	ld.param.f32 	%f21, [_Z18adam_update_kernelPfPKfS_S_iffffi_param_6];
	ld.param.f32 	%f22, [_Z18adam_update_kernelPfPKfS_S_iffffi_param_7];
	ld.param.f32 	%f23, [_Z18adam_update_kernelPfPKfS_S_iffffi_param_8];
	ld.param.u32 	%r2, [_Z18adam_update_kernelPfPKfS_S_iffffi_param_9];
	mov.u32 	%r4, %ctaid.x;
	mov.u32 	%r5, %ntid.x;
	mov.u32 	%r6, %tid.x;
	mad.lo.s32 	%r1, %r4, %r5, %r6;
	setp.ge.s32 	%p1, %r1, %r3;
	mov.f32 	%f164, 0f3F800000;
	@%p1 bra 	$L__BB6_18;
	cvta.to.global.u64 	%rd5, %rd2;
	cvta.to.global.u64 	%rd6, %rd3;
	cvta.to.global.u64 	%rd7, %rd4;
	mul.wide.s32 	%rd8, %r1, 4;
	add.s64 	%rd9, %rd5, %rd8;
	ld.global.f32 	%f25, [%rd9];
	add.s64 	%rd10, %rd6, %rd8;
	ld.global.f32 	%f26, [%rd10];
	mul.f32 	%f27, %f21, %f26;
	mov.f32 	%f24, 0f3F800000;
	sub.f32 	%f28, %f24, %f21;
	fma.rn.f32 	%f29, %f28, %f25, %f27;
	st.global.f32 	[%rd10], %f29;
	add.s64 	%rd11, %rd7, %rd8;
	ld.global.f32 	%f30, [%rd11];
	mul.f32 	%f31, %f22, %f30;
	sub.f32 	%f32, %f24, %f22;
	mul.f32 	%f33, %f32, %f25;
	fma.rn.f32 	%f1, %f25, %f33, %f31;
	st.global.f32 	[%rd11], %f1;
	ld.global.f32 	%f2, [%rd10];
	cvt.rn.f32.s32 	%f3, %r2;
	mul.f32 	%f34, %f3, 0f3F000000;
	cvt.rzi.f32.f32 	%f35, %f34;
	add.f32 	%f36, %f35, %f35;
	sub.f32 	%f37, %f3, %f36;
	abs.f32 	%f4, %f37;
	abs.f32 	%f5, %f21;
	setp.lt.f32 	%p2, %f5, 0f00800000;
	mul.f32 	%f38, %f5, 0f4B800000;
	selp.f32 	%f39, %f38, %f5, %p2;
	selp.f32 	%f40, 0fC1C00000, 0f00000000, %p2;
	mov.b32 	%r7, %f39;
	add.s32 	%r8, %r7, -1060439283;
	and.b32  	%r9, %r8, -8388608;
	sub.s32 	%r10, %r7, %r9;
	mov.b32 	%f41, %r10;
	cvt.rn.f32.s32 	%f42, %r9;
	fma.rn.f32 	%f43, %f42, 0f34000000, %f40;
	add.f32 	%f44, %f41, 0fBF800000;
	add.f32 	%f45, %f41, 0f3F800000;
	rcp.approx.ftz.f32 	%f46, %f45;
	add.f32 	%f47, %f44, %f44;
	mul.f32 	%f48, %f47, %f46;
	mul.f32 	%f49, %f48, %f48;
	sub.f32 	%f50, %f44, %f48;
	add.f32 	%f51, %f50, %f50;
	neg.f32 	%f52, %f48;
	fma.rn.f32 	%f53, %f52, %f44, %f51;
	mul.rn.f32 	%f54, %f46, %f53;
	fma.rn.f32 	%f55, %f49, 0f3A2C32E4, 0f3B52E7DB;
	fma.rn.f32 	%f56, %f55, %f49, 0f3C93BB73;
	fma.rn.f32 	%f57, %f56, %f49, 0f3DF6384F;
	mul.rn.f32 	%f58, %f57, %f49;
	fma.rn.f32 	%f59, %f48, 0f3FB8AA3B, %f43;
	sub.f32 	%f60, %f43, %f59;
	fma.rn.f32 	%f61, %f48, 0f3FB8AA3B, %f60;
	fma.rn.f32 	%f62, %f54, 0f3FB8AA3B, %f61;
	fma.rn.f32 	%f63, %f48, 0f32A55E34, %f62;
	mul.f32 	%f64, %f58, 0f40400000;
	fma.rn.f32 	%f65, %f64, %f54, %f63;
	fma.rn.f32 	%f66, %f58, %f48, %f65;
	add.rn.f32 	%f67, %f59, %f66;
	neg.f32 	%f68, %f59;
	add.rn.f32 	%f69, %f67, %f68;
	neg.f32 	%f70, %f69;
	add.rn.f32 	%f71, %f66, %f70;
	mul.rn.f32 	%f72, %f67, %f3;
	neg.f32 	%f73, %f72;
	fma.rn.f32 	%f74, %f67, %f3, %f73;
	fma.rn.f32 	%f75, %f71, %f3, %f74;
	cvt.rni.f32.f32 	%f76, %f72;
	sub.f32 	%f77, %f72, %f76;
	add.f32 	%f78, %f77, %f75;
	fma.rn.f32 	%f79, %f78, 0f391FCB8E, 0f3AAF85ED;
	fma.rn.f32 	%f80, %f79, %f78, 0f3C1D9856;
	fma.rn.f32 	%f81, %f80, %f78, 0f3D6357BB;
	fma.rn.f32 	%f82, %f81, %f78, 0f3E75FDEC;
	fma.rn.f32 	%f83, %f82, %f78, 0f3F317218;
	fma.rn.f32 	%f84, %f83, %f78, 0f3F800000;
	cvt.rzi.s32.f32 	%r11, %f76;
	setp.gt.f32 	%p3, %f76, 0f00000000;
	selp.b32 	%r12, 0, -2097152000, %p3;
	add.s32 	%r13, %r12, 2130706432;
	mov.b32 	%f85, %r13;
	mul.f32 	%f86, %f84, %f85;
	shl.b32 	%r14, %r11, 23;
	sub.s32 	%r15, %r14, %r12;
	mov.b32 	%f87, %r15;
	mul.f32 	%f88, %f86, %f87;
	abs.f32 	%f89, %f72;
	setp.gt.f32 	%p4, %f89, 0f43180000;
	setp.lt.f32 	%p5, %f72, 0f00000000;
	selp.f32 	%f90, 0f00000000, 0f7F800000, %p5;
	selp.f32 	%f6, %f90, %f88, %p4;
	setp.eq.f32 	%p6, %f21, 0f3F800000;
	setp.eq.s32 	%p7, %r2, 0;
	or.pred  	%p8, %p6, %p7;
	@%p8 bra 	$L__BB6_9;
	setp.num.f32 	%p9, %f5, %f5;
	abs.f32 	%f91, %f3;
	setp.num.f32 	%p10, %f91, %f91;
	and.pred  	%p11, %p9, %p10;
	@%p11 bra 	$L__BB6_4;
	add.rn.f32 	%f164, %f21, %f3;
	bra.uni 	$L__BB6_9;
$L__BB6_4:
	setp.neu.f32 	%p12, %f21, 0f00000000;
	setp.neu.f32 	%p13, %f5, 0f7F800000;
	and.pred  	%p14, %p12, %p13;
	@%p14 bra 	$L__BB6_6;
	setp.neu.f32 	%p20, %f4, 0f3F800000;
	add.f32 	%f94, %f21, %f21;
	mov.b32 	%r16, %f94;
	setp.lt.s32 	%p21, %r2, 0;
	xor.b32  	%r17, %r16, 2139095040;
	selp.b32 	%r18, %r17, %r16, %p21;
	and.b32  	%r19, %r18, 2147483647;
	selp.b32 	%r20, %r19, %r18, %p20;
	mov.b32 	%f164, %r20;
	bra.uni 	$L__BB6_9;
$L__BB6_6:
	setp.eq.f32 	%p15, %f21, 0fBF800000;
	setp.eq.f32 	%p16, %f91, 0f7F800000;
	and.pred  	%p17, %p15, %p16;
	@%p17 bra 	$L__BB6_9;
	setp.geu.f32 	%p18, %f21, 0f00000000;
	mov.f32 	%f164, %f6;
	@%p18 bra 	$L__BB6_9;
	setp.neu.f32 	%p19, %f4, 0f3F800000;
	neg.f32 	%f93, %f6;
	selp.f32 	%f164, %f6, %f93, %p19;
$L__BB6_9:
	setp.eq.s32 	%p22, %r2, 0;
	mov.f32 	%f165, 0f3F800000;
	sub.f32 	%f96, %f165, %f164;
	div.rn.f32 	%f12, %f2, %f96;
	abs.f32 	%f13, %f22;
	setp.lt.f32 	%p23, %f13, 0f00800000;
	mul.f32 	%f97, %f13, 0f4B800000;
	selp.f32 	%f98, %f97, %f13, %p23;
	selp.f32 	%f99, 0fC1C00000, 0f00000000, %p23;
	mov.b32 	%r21, %f98;
	add.s32 	%r22, %r21, -1060439283;
	and.b32  	%r23, %r22, -8388608;
	sub.s32 	%r24, %r21, %r23;
	mov.b32 	%f100, %r24;
	cvt.rn.f32.s32 	%f101, %r23;
	fma.rn.f32 	%f102, %f101, 0f34000000, %f99;
	add.f32 	%f103, %f100, 0fBF800000;
	add.f32 	%f104, %f100, 0f3F800000;
	rcp.approx.ftz.f32 	%f105, %f104;
	add.f32 	%f106, %f103, %f103;
	mul.f32 	%f107, %f106, %f105;
	mul.f32 	%f108, %f107, %f107;
	sub.f32 	%f109, %f103, %f107;
	add.f32 	%f110, %f109, %f109;
	neg.f32 	%f111, %f107;
	fma.rn.f32 	%f112, %f111, %f103, %f110;
	mul.rn.f32 	%f113, %f105, %f112;
	fma.rn.f32 	%f114, %f108, 0f3A2C32E4, 0f3B52E7DB;
	fma.rn.f32 	%f115, %f114, %f108, 0f3C93BB73;
	fma.rn.f32 	%f116, %f115, %f108, 0f3DF6384F;
	mul.rn.f32 	%f117, %f116, %f108;
	fma.rn.f32 	%f118, %f107, 0f3FB8AA3B, %f102;
	sub.f32 	%f119, %f102, %f118;
	fma.rn.f32 	%f120, %f107, 0f3FB8AA3B, %f119;
	fma.rn.f32 	%f121, %f113, 0f3FB8AA3B, %f120;
	fma.rn.f32 	%f122, %f107, 0f32A55E34, %f121;
	mul.f32 	%f123, %f117, 0f40400000;
	fma.rn.f32 	%f124, %f123, %f113, %f122;
	fma.rn.f32 	%f125, %f117, %f107, %f124;
	add.rn.f32 	%f126, %f118, %f125;
	neg.f32 	%f127, %f118;
	add.rn.f32 	%f128, %f126, %f127;
	neg.f32 	%f129, %f128;
	add.rn.f32 	%f130, %f125, %f129;
	mul.rn.f32 	%f131, %f126, %f3;
	neg.f32 	%f132, %f131;
	fma.rn.f32 	%f133, %f126, %f3, %f132;
	fma.rn.f32 	%f134, %f130, %f3, %f133;
	cvt.rni.f32.f32 	%f135, %f131;
	sub.f32 	%f136, %f131, %f135;
	add.f32 	%f137, %f136, %f134;
	fma.rn.f32 	%f138, %f137, 0f391FCB8E, 0f3AAF85ED;
	fma.rn.f32 	%f139, %f138, %f137, 0f3C1D9856;
	fma.rn.f32 	%f140, %f139, %f137, 0f3D6357BB;
	fma.rn.f32 	%f141, %f140, %f137, 0f3E75FDEC;
	fma.rn.f32 	%f142, %f141, %f137, 0f3F317218;
	fma.rn.f32 	%f143, %f142, %f137, 0f3F800000;
	cvt.rzi.s32.f32 	%r25, %f135;
	setp.gt.f32 	%p24, %f135, 0f00000000;
	selp.b32 	%r26, 0, -2097152000, %p24;
	add.s32 	%r27, %r26, 2130706432;
	mov.b32 	%f144, %r27;
	mul.f32 	%f145, %f143, %f144;
	shl.b32 	%r28, %r25, 23;
	sub.s32 	%r29, %r28, %r26;
	mov.b32 	%f146, %r29;
	mul.f32 	%f147, %f145, %f146;
	abs.f32 	%f148, %f131;
	setp.gt.f32 	%p25, %f148, 0f43180000;
	setp.lt.f32 	%p26, %f131, 0f00000000;
	selp.f32 	%f149, 0f00000000, 0f7F800000, %p26;
	selp.f32 	%f14, %f149, %f147, %p25;
	setp.eq.f32 	%p27, %f22, 0f3F800000;
	or.pred  	%p28, %p27, %p22;
	@%p28 bra 	$L__BB6_17;
	setp.num.f32 	%p29, %f13, %f13;
	abs.f32 	%f150, %f3;
	setp.num.f32 	%p30, %f150, %f150;
	and.pred  	%p31, %p29, %p30;
	@%p31 bra 	$L__BB6_12;
	add.rn.f32 	%f165, %f22, %f3;
	bra.uni 	$L__BB6_17;
$L__BB6_12:
	setp.neu.f32 	%p32, %f22, 0f00000000;
	setp.neu.f32 	%p33, %f13, 0f7F800000;
	and.pred  	%p34, %p32, %p33;
	@%p34 bra 	$L__BB6_14;
	setp.neu.f32 	%p40, %f4, 0f3F800000;
	add.f32 	%f153, %f22, %f22;
	mov.b32 	%r30, %f153;
	setp.lt.s32 	%p41, %r2, 0;
	xor.b32  	%r31, %r30, 2139095040;
	selp.b32 	%r32, %r31, %r30, %p41;
	and.b32  	%r33, %r32, 2147483647;
	selp.b32 	%r34, %r33, %r32, %p40;
	mov.b32 	%f165, %r34;
	bra.uni 	$L__BB6_17;
$L__BB6_14:
	setp.eq.f32 	%p35, %f22, 0fBF800000;
	setp.eq.f32 	%p36, %f150, 0f7F800000;
	and.pred  	%p37, %p35, %p36;
	@%p37 bra 	$L__BB6_17;
	setp.geu.f32 	%p38, %f22, 0f00000000;
	mov.f32 	%f165, %f14;
	@%p38 bra 	$L__BB6_17;
	setp.neu.f32 	%p39, %f4, 0f3F800000;
	neg.f32 	%f152, %f14;
	selp.f32 	%f165, %f14, %f152, %p39;
$L__BB6_17:
	mov.f32 	%f154, 0f3F800000;
	sub.f32 	%f155, %f154, %f165;
	div.rn.f32 	%f156, %f1, %f155;
	mul.f32 	%f157, %f20, %f12;
	sqrt.rn.f32 	%f158, %f156;
	add.f32 	%f159, %f23, %f158;
	div.rn.f32 	%f160, %f157, %f159;
	cvta.to.global.u64 	%rd12, %rd1;
	add.s64 	%rd14, %rd12, %rd8;
	ld.global.f32 	%f161, [%rd14];
	sub.f32 	%f162, %f161, %f160;
	st.global.f32 	[%rd14], %f162;
$L__BB6_18:
	ret;

}
	// .globl	_Z15add_bias_kernelPfPKfii
.visible .entry _Z15add_bias_kernelPfPKfii(
	.param .u64 .ptr .align 1 _Z15add_bias_kernelPfPKfii_param_0,
	.param .u64 .ptr .align 1 _Z15add_bias_kernelPfPKfii_param_1,
	.param .u32 _Z15add_bias_kernelPfPKfii_param_2,
	.param .u32 _Z15add_bias_kernelPfPKfii_param_3
)
{
	.reg .pred 	%p<4>;
	.reg .b32 	%r<12>;
	.reg .b32 	%f<4>;
	.reg .b64 	%rd<9>;

	ld.param.u64 	%rd1, [_Z15add_bias_kernelPfPKfii_param_0];
	ld.param.u64 	%rd2, [_Z15add_bias_kernelPfPKfii_param_1];
	ld.param.u32 	%r4, [_Z15add_bias_kernelPfPKfii_param_2];
	ld.param.u32 	%r3, [_Z15add_bias_kernelPfPKfii_param_3];
	mov.u32 	%r5, %ctaid.y;
	mov.u32 	%r6, %ntid.y;
	mov.u32 	%r7, %tid.y;
	mad.lo.s32 	%r1, %r5, %r6, %r7;
	mov.u32 	%r8, %ctaid.x;
	mov.u32 	%r9, %ntid.x;
	mov.u32 	%r10, %tid.x;
	mad.lo.s32 	%r2, %r8, %r9, %r10;
	setp.ge.s32 	%p1, %r1, %r4;
	setp.ge.s32 	%p2, %r2, %r3;
	or.pred  	%p3, %p1, %p2;
	@%p3 bra 	$L__BB7_2;
	cvta.to.global.u64 	%rd3, %rd2;
	cvta.to.global.u64 	%rd4, %rd1;
	mul.wide.s32 	%rd5, %r2, 4;
	add.s64 	%rd6, %rd3, %rd5;
	ld.global.f32 	%f1, [%rd6];
	mad.lo.s32 	%r11, %r3, %r1, %r2;
	mul.wide.s32 	%rd7, %r11, 4;
	add.s64 	%rd8, %rd4, %rd7;
	ld.global.f32 	%f2, [%rd8];
	add.f32 	%f3, %f1, %f2;
	st.global.f32 	[%rd8], %f3;
$L__BB7_2:
	ret;

}
	// .globl	_Z19relu_forward_kernelPfi
.visible .entry _Z19relu_forward_kernelPfi(
	.param .u64 .ptr .align 1 _Z19relu_forward_kernelPfi_param_0,
	.param .u32 _Z19relu_forward_kernelPfi_param_1
)
{
	.reg .pred 	%p<2>;
	.reg .b32 	%r<6>;
	.reg .b32 	%f<3>;
	.reg .b64 	%rd<5>;

	ld.param.u64 	%rd1, [_Z19relu_forward_kernelPfi_param_0];
	ld.param.u32 	%r2, [_Z19relu_forward_kernelPfi_param_1];
	mov.u32 	%r3, %ctaid.x;
	mov.u32 	%r4, %ntid.x;
	mov.u32 	%r5, %tid.x;
	mad.lo.s32 	%r1, %r3, %r4, %r5;
	setp.ge.s32 	%p1, %r1, %r2;
	@%p1 bra 	$L__BB8_2;
	cvta.to.global.u64 	%rd2, %rd1;
	mul.wide.s32 	%rd3, %r1, 4;
	add.s64 	%rd4, %rd2, %rd3;
	ld.global.f32 	%f1, [%rd4];
	max.f32 	%f2, %f1, 0f00000000;
	st.global.f32 	[%rd4], %f2;
$L__BB8_2:
	ret;

}
	// .globl	_Z20relu_backward_kernelPKfPfi
.visible .entry _Z20relu_backward_kernelPKfPfi(
	.param .u64 .ptr .align 1 _Z20relu_backward_kernelPKfPfi_param_0,
	.param .u64 .ptr .align 1 _Z20relu_backward_kernelPKfPfi_param_1,
	.param .u32 _Z20relu_backward_kernelPKfPfi_param_2
)
{
	.reg .pred 	%p<3>;
	.reg .b32 	%r<7>;
	.reg .b32 	%f<2>;
	.reg .b64 	%rd<9>;

	ld.param.u64 	%rd1, [_Z20relu_backward_kernelPKfPfi_param_0];
	ld.param.u64 	%rd2, [_Z20relu_backward_kernelPKfPfi_param_1];
	ld.param.u32 	%r2, [_Z20relu_backward_kernelPKfPfi_param_2];
	mov.u32 	%r3, %ctaid.x;
	mov.u32 	%r4, %ntid.x;
	mov.u32 	%r5, %tid.x;
	mad.lo.s32 	%r1, %r3, %r4, %r5;
	setp.ge.s32 	%p1, %r1, %r2;
	@%p1 bra 	$L__BB9_3;
	cvta.to.global.u64 	%rd3, %rd1;
	mul.wide.s32 	%rd4, %r1, 4;
	add.s64 	%rd5, %rd3, %rd4;
	ld.global.f32 	%f1, [%rd5];
	setp.gtu.f32 	%p2, %f1, 0f00000000;
	@%p2 bra 	$L__BB9_3;
	cvta.to.global.u64 	%rd6, %rd2;
	add.s64 	%rd8, %rd6, %rd4;
	mov.b32 	%r6, 0;
	st.global.u32 	[%rd8], %r6;
$L__BB9_3:
	ret;

}
	// .globl	_Z18reduce_rows_kernelPKfPfii
.visible .entry _Z18reduce_rows_kernelPKfPfii(
	.param .u64 .ptr .align 1 _Z18reduce_rows_kernelPKfPfii_param_0,
	.param .u64 .ptr .align 1 _Z18reduce_rows_kernelPKfPfii_param_1,
	.param .u32 _Z18reduce_rows_kernelPKfPfii_param_2,
	.param .u32 _Z18reduce_rows_kernelPKfPfii_param_3
)
{
	.reg .pred 	%p<11>;
	.reg .b32 	%r<38>;
	.reg .b32 	%f<83>;
	.reg .b64 	%rd<43>;

	ld.param.u64 	%rd3, [_Z18reduce_rows_kernelPKfPfii_param_0];
	ld.param.u64 	%rd2, [_Z18reduce_rows_kernelPKfPfii_param_1];
	ld.param.u32 	%r23, [_Z18reduce_rows_kernelPKfPfii_param_2];
	ld.param.u32 	%r24, [_Z18reduce_rows_kernelPKfPfii_param_3];
	cvta.to.global.u64 	%rd1, %rd3;
	mov.u32 	%r25, %ctaid.x;
	mov.u32 	%r26, %ntid.x;
	mov.u32 	%r27, %tid.x;
	mad.lo.s32 	%r1, %r25, %r26, %r27;
	setp.ge.s32 	%p1, %r1, %r24;
	@%p1 bra 	$L__BB10_15;
	setp.lt.s32 	%p2, %r23, 1;
	mov.f32 	%f82, 0f00000000;
	@%p2 bra 	$L__BB10_14;
	and.b32  	%r2, %r23, 15;
	setp.lt.u32 	%p3, %r23, 16;
	mov.f32 	%f82, 0f00000000;
	mov.b32 	%r34, 0;
	@%p3 bra 	$L__BB10_5;
	and.b32  	%r34, %r23, 2147483632;
	neg.s32 	%r32, %r34;
	shl.b32 	%r5, %r24, 4;
	mov.f32 	%f82, 0f00000000;
	mul.wide.s32 	%rd6, %r24, 4;
	mov.u32 	%r31, %r1;
$L__BB10_4:
	.pragma "nounroll";
	mul.wide.s32 	%rd4, %r31, 4;
	add.s64 	%rd5, %rd1, %rd4;
	ld.global.f32 	%f18, [%rd5];
	add.f32 	%f19, %f82, %f18;
	add.s64 	%rd7, %rd5, %rd6;
	ld.global.f32 	%f20, [%rd7];
	add.f32 	%f21, %f19, %f20;
	add.s64 	%rd8, %rd7, %rd6;
	ld.global.f32 	%f22, [%rd8];
	add.f32 	%f23, %f21, %f22;
	add.s64 	%rd9, %rd8, %rd6;
	ld.global.f32 	%f24, [%rd9];
	add.f32 	%f25, %f23, %f24;
	add.s64 	%rd10, %rd9, %rd6;
	ld.global.f32 	%f26, [%rd10];
	add.f32 	%f27, %f25, %f26;
	add.s64 	%rd11, %rd10, %rd6;
	ld.global.f32 	%f28, [%rd11];
	add.f32 	%f29, %f27, %f28;
	add.s64 	%rd12, %rd11, %rd6;
	ld.global.f32 	%f30, [%rd12];
	add.f32 	%f31, %f29, %f30;
	add.s64 	%rd13, %rd12, %rd6;
	ld.global.f32 	%f32, [%rd13];
	add.f32 	%f33, %f31, %f32;
	add.s64 	%rd14, %rd13, %rd6;
	ld.global.f32 	%f34, [%rd14];
	add.f32 	%f35, %f33, %f34;
	add.s64 	%rd15, %rd14, %rd6;
	ld.global.f32 	%f36, [%rd15];
	add.f32 	%f37, %f35, %f36;
	add.s64 	%rd16, %rd15, %rd6;
	ld.global.f32 	%f38, [%rd16];
	add.f32 	%f39, %f37, %f38;
	add.s64 	%rd17, %rd16, %rd6;
	ld.global.f32 	%f40, [%rd17];
	add.f32 	%f41, %f39, %f40;
	add.s64 	%rd18, %rd17, %rd6;
	ld.global.f32 	%f42, [%rd18];
	add.f32 	%f43, %f41, %f42;
	add.s64 	%rd19, %rd18, %rd6;
	ld.global.f32 	%f44, [%rd19];
	add.f32 	%f45, %f43, %f44;
	add.s64 	%rd20, %rd19, %rd6;
	ld.global.f32 	%f46, [%rd20];
	add.f32 	%f47, %f45, %f46;
	add.s64 	%rd21, %rd20, %rd6;
	ld.global.f32 	%f48, [%rd21];
	add.f32 	%f82, %f47, %f48;
	add.s32 	%r32, %r32, 16;
	add.s32 	%r31, %r31, %r5;
	setp.ne.s32 	%p4, %r32, 0;
	@%p4 bra 	$L__BB10_4;
$L__BB10_5:
	setp.eq.s32 	%p5, %r2, 0;
	@%p5 bra 	$L__BB10_14;
	and.b32  	%r11, %r23, 7;
	setp.lt.u32 	%p6, %r2, 8;
	@%p6 bra 	$L__BB10_8;
	mad.lo.s32 	%r29, %r34, %r24, %r1;
	mul.wide.s32 	%rd22, %r29, 4;
	add.s64 	%rd23, %rd1, %rd22;
	ld.global.f32 	%f50, [%rd23];
	add.f32 	%f51, %f82, %f50;
	mul.wide.s32 	%rd24, %r24, 4;
	add.s64 	%rd25, %rd23, %rd24;
	ld.global.f32 	%f52, [%rd25];
	add.f32 	%f53, %f51, %f52;
	add.s64 	%rd26, %rd25, %rd24;
	ld.global.f32 	%f54, [%rd26];
	add.f32 	%f55, %f53, %f54;
	add.s64 	%rd27, %rd26, %rd24;
	ld.global.f32 	%f56, [%rd27];
	add.f32 	%f57, %f55, %f56;
	add.s64 	%rd28, %rd27, %rd24;
	ld.global.f32 	%f58, [%rd28];
	add.f32 	%f59, %f57, %f58;
	add.s64 	%rd29, %rd28, %rd24;
	ld.global.f32 	%f60, [%rd29];
	add.f32 	%f61, %f59, %f60;
	add.s64 	%rd30, %rd29, %rd24;
	ld.global.f32 	%f62, [%rd30];
	add.f32 	%f63, %f61, %f62;
	add.s64 	%rd31, %rd30, %rd24;
	ld.global.f32 	%f64, [%rd31];
	add.f32 	%f82, %f63, %f64;
	add.s32 	%r34, %r34, 8;
$L__BB10_8:
	setp.eq.s32 	%p7, %r11, 0;
	@%p7 bra 	$L__BB10_14;
	and.b32  	%r14, %r23, 3;
	setp.lt.u32 	%p8, %r11, 4;
	@%p8 bra 	$L__BB10_11;
	mad.lo.s32 	%r30, %r34, %r24, %r1;
	mul.wide.s32 	%rd32, %r30, 4;
	add.s64 	%rd33, %rd1, %rd32;
	ld.global.f32 	%f66, [%rd33];
	add.f32 	%f67, %f82, %f66;
	mul.wide.s32 	%rd34, %r24, 4;
	add.s64 	%rd35, %rd33, %rd34;
	ld.global.f32 	%f68, [%rd35];
	add.f32 	%f69, %f67, %f68;
	add.s64 	%rd36, %rd35, %rd34;
	ld.global.f32 	%f70, [%rd36];
	add.f32 	%f71, %f69, %f70;
	add.s64 	%rd37, %rd36, %rd34;
	ld.global.f32 	%f72, [%rd37];
	add.f32 	%f82, %f71, %f72;
	add.s32 	%r34, %r34, 4;
$L__BB10_11:
	setp.eq.s32 	%p9, %r14, 0;
	@%p9 bra 	$L__BB10_14;
	mad.lo.s32 	%r37, %r34, %r24, %r1;
	neg.s32 	%r36, %r14;
$L__BB10_13:
	.pragma "nounroll";
	mul.wide.s32 	%rd38, %r37, 4;
	add.s64 	%rd39, %rd1, %rd38;
	ld.global.f32 	%f73, [%rd39];
	add.f32 	%f82, %f82, %f73;
	add.s32 	%r37, %r37, %r24;
	add.s32 	%r36, %r36, 1;
	setp.ne.s32 	%p10, %r36, 0;
	@%p10 bra 	$L__BB10_13;
$L__BB10_14:
	cvta.to.global.u64 	%rd40, %rd2;
	mul.wide.s32 	%rd41, %r1, 4;
	add.s64 	%rd42, %rd40, %rd41;
	st.global.f32 	[%rd42], %f82;
$L__BB10_15:
	ret;

}


// ===== COMPILED SASS (sm_100) =====

	.target	sm_100

	.elftype	@"ET_EXEC"


//--------------------- .note.nv.tkinfo           --------------------------
	.section	.note.nv.tkinfo,"",@"SHT_NOTE"
	.sectionflags	@"SHF_NOTE_NV_TKINFO"
	.tkinfo
        /*0018*/ 	.word	0x00000002
        /*0030*/ 	.string	""
        /*0030*/ 	.string	"ptxas"
        /*0030*/ 	.string	"Cuda compilation tools, release 13.0, V13.0.88"
        /*0030*/ 	.string	"Build cuda_13.0.r13.0/compiler.36424714_0"
        /*0030*/ 	.string	"-arch sm_100 -m 64 "



//--------------------- .note.nv.cuinfo           --------------------------
	.section	.note.nv.cuinfo,"",@"SHT_NOTE"
	.sectionflags	@"SHF_NOTE_NV_CUINFO"
        /*0018*/ 	.short	0x0002
        /*001a*/ 	.short	0x0064
        /*001c*/ 	.short	0x0082
	.zero		2


//--------------------- .nv.info                  --------------------------
	.section	.nv.info,"",@"SHT_CUDA_INFO"
	.align	4


	//----- nvinfo : EIATTR_REGCOUNT
	.align		4
        /*0000*/ 	.byte	0x04, 0x2f
        /*0002*/ 	.short	(.L_1 - .L_0)
	.align		4
.L_0:
        /*0004*/ 	.word	index@(_Z25layer_norm_forward_kernelPKfPfS0_S0_S1_S1_iif)
        /*0008*/ 	.word	0x00000018


	//----- nvinfo : EIATTR_FRAME_SIZE
	.align		4
.L_1:
        /*000c*/ 	.byte	0x04, 0x11
        /*000e*/ 	.short	(.L_3 - .L_2)
	.align		4
.L_2:
        /*0010*/ 	.word	index@($__internal_5_$__cuda_sm3x_div_rn_noftz_f32_slowpath)
        /*0014*/ 	.word	0x00000000


	//----- nvinfo : EIATTR_FRAME_SIZE
	.align		4
.L_3:
        /*0018*/ 	.byte	0x04, 0x11
        /*001a*/ 	.short	(.L_5 - .L_4)
	.align		4
.L_4:
        /*001c*/ 	.word	index@(_Z25layer_norm_forward_kernelPKfPfS0_S0_S1_S1_iif)
        /*0020*/ 	.word	0x00000000


	//----- nvinfo : EIATTR_REGCOUNT
	.align		4
.L_5:
        /*0024*/ 	.byte	0x04, 0x2f
        /*0026*/ 	.short	(.L_7 - .L_6)
	.align		4
.L_6:
        /*0028*/ 	.word	index@(_Z32layer_norm_backward_input_kernelPKfS0_S0_S0_S0_Pfii)
        /*002c*/ 	.word	0x0000001f


	//----- nvinfo : EIATTR_FRAME_SIZE
	.align		4
.L_7:
        /*0030*/ 	.byte	0x04, 0x11
        /*0032*/ 	.short	(.L_9 - .L_8)
	.align		4
.L_8:
        /*0034*/ 	.word	index@($__internal_4_$__cuda_sm20_rcp_rn_f32_slowpath)
        /*0038*/ 	.word	0x00000000


	//----- nvinfo : EIATTR_FRAME_SIZE
	.align		4
.L_9:
        /*003c*/ 	.byte	0x04, 0x11
        /*003e*/ 	.short	(.L_11 - .L_10)
	.align		4
.L_10:
        /*0040*/ 	.word	index@(_Z32layer_norm_backward_input_kernelPKfS0_S0_S0_S0_Pfii)
        /*0044*/ 	.word	0x00000000


	//----- nvinfo : EIATTR_REGCOUNT
	.align		4
.L_11:
        /*0048*/ 	.byte	0x04, 0x2f
        /*004a*/ 	.short	(.L_13 - .L_12)
	.align		4
.L_12:
        /*004c*/ 	.word	index@(_Z33layer_norm_param_gradients_kernelPKfS0_S0_S0_PfS1_ii)
        /*0050*/ 	.word	0x00000020


	//----- nvinfo : EIATTR_FRAME_SIZE
	.align		4
.L_13:
        /*0054*/ 	.byte	0x04, 0x11
        /*0056*/ 	.short	(.L_15 - .L_14)
	.align		4
.L_14:
        /*0058*/ 	.word	index@(_Z33layer_norm_param_gradients_kernelPKfS0_S0_S0_PfS1_ii)
        /*005c*/ 	.word	0x00000000


	//----- nvinfo : EIATTR_REGCOUNT
	.align		4
.L_15:
        /*0060*/ 	.byte	0x04, 0x2f
        /*0062*/ 	.short	(.L_17 - .L_16)
	.align		4
.L_16:
        /*0064*/ 	.word	index@(_Z15find_max_kernelPKfPfii)
        /*0068*/ 	.word	0x0000000e


	//----- nvinfo : EIATTR_FRAME_SIZE
	.align		4
.L_17:
        /*006c*/ 	.byte	0x04, 0x11
        /*006e*/ 	.short	(.L_19 - .L_18)
	.align		4
.L_18:
        /*0070*/ 	.word	index@(_Z15find_max_kernelPKfPfii)
        /*0074*/ 	.word	0x00000000


	//----- nvinfo : EIATTR_REGCOUNT
	.align		4
.L_19:
        /*0078*/ 	.byte	0x04, 0x2f
        /*007a*/ 	.short	(.L_21 - .L_20)
	.align		4
.L_20:
        /*007c*/ 	.word	index@(_Z24exp_sum_normalize_kernelPfPKfS_ii)
        /*0080*/ 	.word	0x00000016


	//----- nvinfo : EIATTR_FRAME_SIZE
	.align		4
.L_21:
        /*0084*/ 	.byte	0x04, 0x11
        /*0086*/ 	.short	(.L_23 - .L_22)
	.align		4
.L_22:
        /*0088*/ 	.word	index@($__internal_3_$__cuda_sm3x_div_rn_noftz_f32_slowpath)
        /*008c*/ 	.word	0x00000000


	//----- nvinfo : EIATTR_FRAME_SIZE
	.align		4
.L_23:
        /*0090*/ 	.byte	0x04, 0x11
        /*0092*/ 	.short	(.L_25 - .L_24)
	.align		4
.L_24:
        /*0094*/ 	.word	index@(_Z24exp_sum_normalize_kernelPfPKfS_ii)
        /*0098*/ 	.word	0x00000000


	//----- nvinfo : EIATTR_REGCOUNT
	.align		4
.L_25:
        /*009c*/ 	.byte	0x04, 0x2f
        /*009e*/ 	.short	(.L_27 - .L_26)
	.align		4
.L_26:
        /*00a0*/ 	.word	index@(_Z34cross_entropy_loss_and_grad_kernelPKfPKiPfS3_ii)
        /*00a4*/ 	.word	0x00000010


	//----- nvinfo : EIATTR_FRAME_SIZE
	.align		4
.L_27:
        /*00a8*/ 	.byte	0x04, 0x11
        /*00aa*/ 	.short	(.L_29 - .L_28)
	.align		4
.L_28:
        /*00ac*/ 	.word	index@($__internal_2_$__cuda_sm3x_div_rn_noftz_f32_slowpath)
        /*00b0*/ 	.word	0x00000000


	//----- nvinfo : EIATTR_FRAME_SIZE
	.align		4
.L_29:
        /*00b4*/ 	.byte	0x04, 0x11
        /*00b6*/ 	.short	(.L_31 - .L_30)
	.align		4
.L_30:
        /*00b8*/ 	.word	index@(_Z34cross_entropy_loss_and_grad_kernelPKfPKiPfS3_ii)
        /*00bc*/ 	.word	0x00000000


	//----- nvinfo : EIATTR_REGCOUNT
	.align		4
.L_31:
        /*00c0*/ 	.byte	0x04, 0x2f
        /*00c2*/ 	.short	(.L_33 - .L_32)
	.align		4
.L_32:
        /*00c4*/ 	.word	index@(_Z18adam_update_kernelPfPKfS_S_iffffi)
        /*00c8*/ 	.word	0x00000013


	//----- nvinfo : EIATTR_FRAME_SIZE
	.align		4
.L_33:
        /*00cc*/ 	.byte	0x04, 0x11
        /*00ce*/ 	.short	(.L_35 - .L_34)
	.align		4
.L_34:
        /*00d0*/ 	.word	index@($__internal_1_$__cuda_sm3x_div_rn_noftz_f32_slowpath)
        /*00d4*/ 	.word	0x00000000


	//----- nvinfo : EIATTR_FRAME_SIZE
	.align		4
.L_35:
        /*00d8*/ 	.byte	0x04, 0x11
        /*00da*/ 	.short	(.L_37 - .L_36)
	.align		4
.L_36:
        /*00dc*/ 	.word	index@($__internal_0_$__cuda_sm20_sqrt_rn_f32_slowpath)
        /*00e0*/ 	.word	0x00000000


	//----- nvinfo : EIATTR_FRAME_SIZE
	.align		4
.L_37:
        /*00e4*/ 	.byte	0x04, 0x11
        /*00e6*/ 	.short	(.L_39 - .L_38)
	.align		4
.L_38:
        /*00e8*/ 	.word	index@(_Z18adam_update_kernelPfPKfS_S_iffffi)
        /*00ec*/ 	.word	0x00000000


	//----- nvinfo : EIATTR_REGCOUNT
	.align		4
.L_39:
        /*00f0*/ 	.byte	0x04, 0x2f
        /*00f2*/ 	.short	(.L_41 - .L_40)
	.align		4
.L_40:
        /*00f4*/ 	.word	index@(_Z15add_bias_kernelPfPKfii)
        /*00f8*/ 	.word	0x0000000c


	//----- nvinfo : EIATTR_FRAME_SIZE
	.align		4
.L_41:
        /*00fc*/ 	.byte	0x04, 0x11
        /*00fe*/ 	.short	(.L_43 - .L_42)
	.align		4
.L_42:
        /*0100*/ 	.word	index@(_Z15add_bias_kernelPfPKfii)
        /*0104*/ 	.word	0x00000000


	//----- nvinfo : EIATTR_REGCOUNT
	.align		4
.L_43:
        /*0108*/ 	.byte	0x04, 0x2f
        /*010a*/ 	.short	(.L_45 - .L_44)
	.align		4
.L_44:
        /*010c*/ 	.word	index@(_Z19relu_forward_kernelPfi)
        /*0110*/ 	.word	0x00000008


	//----- nvinfo : EIATTR_FRAME_SIZE
	.align		4
.L_45:
        /*0114*/ 	.byte	0x04, 0x11
        /*0116*/ 	.short	(.L_47 - .L_46)
	.align		4
.L_46:
        /*0118*/ 	.word	index@(_Z19relu_forward_kernelPfi)
        /*011c*/ 	.word	0x00000000


	//----- nvinfo : EIATTR_REGCOUNT
	.align		4
.L_47:
        /*0120*/ 	.byte	0x04, 0x2f
        /*0122*/ 	.short	(.L_49 - .L_48)
	.align		4
.L_48:
        /*0124*/ 	.word	index@(_Z20relu_backward_kernelPKfPfi)
        /*0128*/ 	.word	0x00000008


	//----- nvinfo : EIATTR_FRAME_SIZE
	.align		4
.L_49:
        /*012c*/ 	.byte	0x04, 0x11
        /*012e*/ 	.short	(.L_51 - .L_50)
	.align		4
.L_50:
        /*0130*/ 	.word	index@(_Z20relu_backward_kernelPKfPfi)
        /*0134*/ 	.word	0x00000000


	//----- nvinfo : EIATTR_REGCOUNT
	.align		4
.L_51:
        /*0138*/ 	.byte	0x04, 0x2f
        /*013a*/ 	.short	(.L_53 - .L_52)
	.align		4
.L_52:
        /*013c*/ 	.word	index@(_Z18reduce_rows_kernelPKfPfii)
        /*0140*/ 	.word	0x00000020


	//----- nvinfo : EIATTR_FRAME_SIZE
	.align		4
.L_53:
        /*0144*/ 	.byte	0x04, 0x11
        /*0146*/ 	.short	(.L_55 - .L_54)
	.align		4
.L_54:
        /*0148*/ 	.word	index@(_Z18reduce_rows_kernelPKfPfii)
        /*014c*/ 	.word	0x00000000


	//----- nvinfo : EIATTR_MIN_STACK_SIZE
	.align		4
.L_55:
        /*0150*/ 	.byte	0x04, 0x12
        /*0152*/ 	.short	(.L_57 - .L_56)
	.align		4
.L_56:
        /*0154*/ 	.word	index@(_Z18reduce_rows_kernelPKfPfii)
        /*0158*/ 	.word	0x00000000


	//----- nvinfo : EIATTR_MIN_STACK_SIZE
	.align		4
.L_57:
        /*015c*/ 	.byte	0x04, 0x12
        /*015e*/ 	.short	(.L_59 - .L_58)
	.align		4
.L_58:
        /*0160*/ 	.word	index@(_Z20relu_backward_kernelPKfPfi)
        /*0164*/ 	.word	0x00000000


	//----- nvinfo : EIATTR_MIN_STACK_SIZE
	.align		4
.L_59:
        /*0168*/ 	.byte	0x04, 0x12
        /*016a*/ 	.short	(.L_61 - .L_60)
	.align		4
.L_60:
        /*016c*/ 	.word	index@(_Z19relu_forward_kernelPfi)
        /*0170*/ 	.word	0x00000000


	//----- nvinfo : EIATTR_MIN_STACK_SIZE
	.align		4
.L_61:
        /*0174*/ 	.byte	0x04, 0x12
        /*0176*/ 	.short	(.L_63 - .L_62)
	.align		4
.L_62:
        /*0178*/ 	.word	index@(_Z15add_bias_kernelPfPKfii)
        /*017c*/ 	.word	0x00000000


	//----- nvinfo : EIATTR_MIN_STACK_SIZE
	.align		4
.L_63:
        /*0180*/ 	.byte	0x04, 0x12
        /*0182*/ 	.short	(.L_65 - .L_64)
	.align		4
.L_64:
        /*0184*/ 	.word	index@(_Z18adam_update_kernelPfPKfS_S_iffffi)
        /*0188*/ 	.word	0x00000000


	//----- nvinfo : EIATTR_MIN_STACK_SIZE
	.align		4
.L_65:
        /*018c*/ 	.byte	0x04, 0x12
        /*018e*/ 	.short	(.L_67 - .L_66)
	.align		4
.L_66:
        /*0190*/ 	.word	index@(_Z34cross_entropy_loss_and_grad_kernelPKfPKiPfS3_ii)
        /*0194*/ 	.word	0x00000000


	//----- nvinfo : EIATTR_MIN_STACK_SIZE
	.align		4
.L_67:
        /*0198*/ 	.byte	0x04, 0x12
        /*019a*/ 	.short	(.L_69 - .L_68)
	.align		4
.L_68:
        /*019c*/ 	.word	index@(_Z24exp_sum_normalize_kernelPfPKfS_ii)
        /*01a0*/ 	.word	0x00000000


	//----- nvinfo : EIATTR_MIN_STACK_SIZE
	.align		4
.L_69:
        /*01a4*/ 	.byte	0x04, 0x12
        /*01a6*/ 	.short	(.L_71 - .L_70)
	.align		4
.L_70:
        /*01a8*/ 	.word	index@(_Z15find_max_kernelPKfPfii)
        /*01ac*/ 	.word	0x00000000


	//----- nvinfo : EIATTR_MIN_STACK_SIZE
	.align		4
.L_71:
        /*01b0*/ 	.byte	0x04, 0x12
        /*01b2*/ 	.short	(.L_73 - .L_72)
	.align		4
.L_72:
        /*01b4*/ 	.word	index@(_Z33layer_norm_param_gradients_kernelPKfS0_S0_S0_PfS1_ii)
        /*01b8*/ 	.word	0x00000000


	//----- nvinfo : EIATTR_MIN_STACK_SIZE
	.align		4
.L_73:
        /*01bc*/ 	.byte	0x04, 0x12
        /*01be*/ 	.short	(.L_75 - .L_74)
	.align		4
.L_74:
        /*01c0*/ 	.word	index@(_Z32layer_norm_backward_input_kernelPKfS0_S0_S0_S0_Pfii)
        /*01c4*/ 	.word	0x00000000


	//----- nvinfo : EIATTR_MIN_STACK_SIZE
	.align		4
.L_75:
        /*01c8*/ 	.byte	0x04, 0x12
        /*01ca*/ 	.short	(.L_77 - .L_76)
	.align		4
.L_76:
        /*01cc*/ 	.word	index@(_Z25layer_norm_forward_kernelPKfPfS0_S0_S1_S1_iif)
        /*01d0*/ 	.word	0x00000000
.L_77:


//--------------------- .nv.compat                --------------------------
	.section	.nv.compat,"",@"SHT_CUDA_COMPAT_INFO"
	.align	4
        /*0000*/ 	.byte	0x02, 0x09, 0x00, 0x00, 0x02, 0x02, 0x01, 0x00, 0x02, 0x05, 0x05, 0x00, 0x03, 0x07, 0x01, 0x01
        /*0010*/ 	.byte	0x02, 0x03, 0x00, 0x00, 0x02, 0x06, 0x01, 0x00, 0x04, 0x0b, 0x08, 0x00, 0x01, 0x00, 0x00, 0x00
        /*0020*/ 	.byte	0x00, 0x00, 0x00, 0x00


//--------------------- .nv.info._Z18reduce_rows_kernelPKfPfii --------------------------
	.section	.nv.info._Z18reduce_rows_kernelPKfPfii,"",@"SHT_CUDA_INFO"
	.sectionflags	@""
	.align	4


	//----- nvinfo : EIATTR_CUDA_API_VERSION
	.align		4
        /*0000*/ 	.byte	0x04, 0x37
        /*0002*/ 	.short	(.L_79 - .L_78)
.L_78:
        /*0004*/ 	.word	0x00000082


	//----- nvinfo : EIATTR_KPARAM_INFO
	.align		4
.L_79:
        /*0008*/ 	.byte	0x04, 0x17
        /*000a*/ 	.short	(.L_81 - .L_80)
.L_80:
        /*000c*/ 	.word	0x00000000
        /*0010*/ 	.short	0x0003
        /*0012*/ 	.short	0x0014
        /*0014*/ 	.byte	0x00, 0xf0, 0x11, 0x00


	//----- nvinfo : EIATTR_KPARAM_INFO
	.align		4
.L_81:
        /*0018*/ 	.byte	0x04, 0x17
        /*001a*/ 	.short	(.L_83 - .L_82)
.L_82:
        /*001c*/ 	.word	0x00000000
        /*0020*/ 	.short	0x0002
        /*0022*/ 	.short	0x0010
        /*0024*/ 	.byte	0x00, 0xf0, 0x11, 0x00


	//----- nvinfo : EIATTR_KPARAM_INFO
	.align		4
.L_83:
        /*0028*/ 	.byte	0x04, 0x17
        /*002a*/ 	.short	(.L_85 - .L_84)
.L_84:
        /*002c*/ 	.word	0x00000000
        /*0030*/ 	.short	0x0001
        /*0032*/ 	.short	0x0008
        /*0034*/ 	.byte	0x00, 0xf5, 0x21, 0x00


	//----- nvinfo : EIATTR_KPARAM_INFO
	.align		4
.L_85:
        /*0038*/ 	.byte	0x04, 0x17
        /*003a*/ 	.short	(.L_87 - .L_86)
.L_86:
        /*003c*/ 	.word	0x00000000
        /*0040*/ 	.short	0x0000
        /*0042*/ 	.short	0x0000
        /*0044*/ 	.byte	0x00, 0xf5, 0x21, 0x00


	//----- nvinfo : EIATTR_SPARSE_MMA_MASK
	.align		4
.L_87:
        /*0048*/ 	.byte	0x03, 0x50
        /*004a*/ 	.short	0x0000


	//----- nvinfo : EIATTR_MAXREG_COUNT
	.align		4
        /*004c*/ 	.byte	0x03, 0x1b
        /*004e*/ 	.short	0x00ff


	//----- nvinfo : EIATTR_MERCURY_ISA_VERSION
	.align		4
        /*0050*/ 	.byte	0x03, 0x5f
        /*0052*/ 	.short	0x0101


	//----- nvinfo : EIATTR_VRC_CTA_INIT_COUNT
	.align		4
        /*0054*/ 	.byte	0x02, 0x4a
	.zero		1
	.zero		1


	//----- nvinfo : EIATTR_EXIT_INSTR_OFFSETS
	.align		4
        /*0058*/ 	.byte	0x04, 0x1c
        /*005a*/ 	.short	(.L_89 - .L_88)


	//   ....[0]....
.L_88:
        /*005c*/ 	.word	0x00000070


	//   ....[1]....
        /*0060*/ 	.word	0x000008e0


	//----- nvinfo : EIATTR_CBANK_PARAM_SIZE
	.align		4
.L_89:
        /*0064*/ 	.byte	0x03, 0x19
        /*0066*/ 	.short	0x0018


	//----- nvinfo : EIATTR_PARAM_CBANK
	.align		4
        /*0068*/ 	.byte	0x04, 0x0a
        /*006a*/ 	.short	(.L_91 - .L_90)
	.align		4
.L_90:
        /*006c*/ 	.word	index@(.nv.constant0._Z18reduce_rows_kernelPKfPfii)
        /*0070*/ 	.short	0x0380
        /*0072*/ 	.short	0x0018


	//----- nvinfo : EIATTR_SW_WAR
	.align		4
.L_91:
        /*0074*/ 	.byte	0x04, 0x36
        /*0076*/ 	.short	(.L_93 - .L_92)
.L_92:
        /*0078*/ 	.word	0x00000008
.L_93:


//--------------------- .nv.info._Z20relu_backward_kernelPKfPfi --------------------------
	.section	.nv.info._Z20relu_backward_kernelPKfPfi,"",@"SHT_CUDA_INFO"
	.sectionflags	@""
	.align	4


	//----- nvinfo : EIATTR_CUDA_API_VERSION
	.align		4
        /*0000*/ 	.byte	0x04, 0x37
        /*0002*/ 	.short	(.L_95 - .L_94)
.L_94:
        /*0004*/ 	.word	0x00000082


	//----- nvinfo : EIATTR_KPARAM_INFO
	.align		4
.L_95:
        /*0008*/ 	.byte	0x04, 0x17
        /*000a*/ 	.short	(.L_97 - .L_96)
.L_96:
        /*000c*/ 	.word	0x00000000
        /*0010*/ 	.short	0x0002
        /*0012*/ 	.short	0x0010
        /*0014*/ 	.byte	0x00, 0xf0, 0x11, 0x00


	//----- nvinfo : EIATTR_KPARAM_INFO
	.align		4
.L_97:
        /*0018*/ 	.byte	0x04, 0x17
        /*001a*/ 	.short	(.L_99 - .L_98)
.L_98:
        /*001c*/ 	.word	0x00000000
        /*0020*/ 	.short	0x0001
        /*0022*/ 	.short	0x0008
        /*0024*/ 	.byte	0x00, 0xf5, 0x21, 0x00


	//----- nvinfo : EIATTR_KPARAM_INFO
	.align		4
.L_99:
        /*0028*/ 	.byte	0x04, 0x17
        /*002a*/ 	.short	(.L_101 - .L_100)
.L_100:
        /*002c*/ 	.word	0x00000000
        /*0030*/ 	.short	0x0000
        /*0032*/ 	.short	0x0000
        /*0034*/ 	.byte	0x00, 0xf5, 0x21, 0x00


	//----- nvinfo : EIATTR_SPARSE_MMA_MASK
	.align		4
.L_101:
        /*0038*/ 	.byte	0x03, 0x50
        /*003a*/ 	.short	0x0000


	//----- nvinfo : EIATTR_MAXREG_COUNT
	.align		4
        /*003c*/ 	.byte	0x03, 0x1b
        /*003e*/ 	.short	0x00ff


	//----- nvinfo : EIATTR_MERCURY_ISA_VERSION
	.align		4
        /*0040*/ 	.byte	0x03, 0x5f
        /*0042*/ 	.short	0x0101


	//----- nvinfo : EIATTR_VRC_CTA_INIT_COUNT
	.align		4
        /*0044*/ 	.byte	0x02, 0x4a
	.zero		1
	.zero		1


	//----- nvinfo : EIATTR_EXIT_INSTR_OFFSETS
	.align		4
        /*0048*/ 	.byte	0x04, 0x1c
        /*004a*/ 	.short	(.L_103 - .L_102)


	//   ....[0]....
.L_102:
        /*004c*/ 	.word	0x00000070


	//   ....[1]....
        /*0050*/ 	.word	0x000000d0


	//   ....[2]....
        /*0054*/ 	.word	0x00000110


	//----- nvinfo : EIATTR_CBANK_PARAM_SIZE
	.align		4
.L_103:
        /*0058*/ 	.byte	0x03, 0x19
        /*005a*/ 	.short	0x0014


	//----- nvinfo : EIATTR_PARAM_CBANK
	.align		4
        /*005c*/ 	.byte	0x04, 0x0a
        /*005e*/ 	.short	(.L_105 - .L_104)
	.align		4
.L_104:
        /*0060*/ 	.word	index@(.nv.constant0._Z20relu_backward_kernelPKfPfi)
        /*0064*/ 	.short	0x0380
        /*0066*/ 	.short	0x0014


	//----- nvinfo : EIATTR_SW_WAR
	.align		4
.L_105:
        /*0068*/ 	.byte	0x04, 0x36
        /*006a*/ 	.short	(.L_107 - .L_106)
.L_106:
        /*006c*/ 	.word	0x00000008
.L_107:


//--------------------- .nv.info._Z19relu_forward_kernelPfi --------------------------
	.section	.nv.info._Z19relu_forward_kernelPfi,"",@"SHT_CUDA_INFO"
	.sectionflags	@""
	.align	4


	//----- nvinfo : EIATTR_CUDA_API_VERSION
	.align		4
        /*0000*/ 	.byte	0x04, 0x37
        /*0002*/ 	.short	(.L_109 - .L_108)
.L_108:
        /*0004*/ 	.word	0x00000082


	//----- nvinfo : EIATTR_KPARAM_INFO
	.align		4
.L_109:
        /*0008*/ 	.byte	0x04, 0x17
        /*000a*/ 	.short	(.L_111 - .L_110)
.L_110:
        /*000c*/ 	.word	0x00000000
        /*0010*/ 	.short	0x0001
        /*0012*/ 	.short	0x0008
        /*0014*/ 	.byte	0x00, 0xf0, 0x11, 0x00


	//----- nvinfo : EIATTR_KPARAM_INFO
	.align		4
.L_111:
        /*0018*/ 	.byte	0x04, 0x17
        /*001a*/ 	.short	(.L_113 - .L_112)
.L_112:
        /*001c*/ 	.word	0x00000000
        /*0020*/ 	.short	0x0000
        /*0022*/ 	.short	0x0000
        /*0024*/ 	.byte	0x00, 0xf5, 0x21, 0x00


	//----- nvinfo : EIATTR_SPARSE_MMA_MASK
	.align		4
.L_113:
        /*0028*/ 	.byte	0x03, 0x50
        /*002a*/ 	.short	0x0000


	//----- nvinfo : EIATTR_MAXREG_COUNT
	.align		4
        /*002c*/ 	.byte	0x03, 0x1b
        /*002e*/ 	.short	0x00ff


	//----- nvinfo : EIATTR_MERCURY_ISA_VERSION
	.align		4
        /*0030*/ 	.byte	0x03, 0x5f
        /*0032*/ 	.short	0x0101


	//----- nvinfo : EIATTR_VRC_CTA_INIT_COUNT
	.align		4
        /*0034*/ 	.byte	0x02, 0x4a
	.zero		1
	.zero		1


	//----- nvinfo : EIATTR_EXIT_INSTR_OFFSETS
	.align		4
        /*0038*/ 	.byte	0x04, 0x1c
        /*003a*/ 	.short	(.L_115 - .L_114)


	//   ....[0]....
.L_114:
        /*003c*/ 	.word	0x00000070


	//   ....[1]....
        /*0040*/ 	.word	0x000000e0


	//----- nvinfo : EIATTR_CBANK_PARAM_SIZE
	.align		4
.L_115:
        /*0044*/ 	.byte	0x03, 0x19
        /*0046*/ 	.short	0x000c


	//----- nvinfo : EIATTR_PARAM_CBANK
	.align		4
        /*0048*/ 	.byte	0x04, 0x0a
        /*004a*/ 	.short	(.L_117 - .L_116)
	.align		4
.L_116:
        /*004c*/ 	.word	index@(.nv.constant0._Z19relu_forward_kernelPfi)
        /*0050*/ 	.short	0x0380
        /*0052*/ 	.short	0x000c


	//----- nvinfo : EIATTR_SW_WAR
	.align		4
.L_117:
        /*0054*/ 	.byte	0x04, 0x36
        /*0056*/ 	.short	(.L_119 - .L_118)
.L_118:
        /*0058*/ 	.word	0x00000008
.L_119:


//--------------------- .nv.info._Z15add_bias_kernelPfPKfii --------------------------
	.section	.nv.info._Z15add_bias_kernelPfPKfii,"",@"SHT_CUDA_INFO"
	.sectionflags	@""
	.align	4


	//----- nvinfo : EIATTR_CUDA_API_VERSION
	.align		4
        /*0000*/ 	.byte	0x04, 0x37
        /*0002*/ 	.short	(.L_121 - .L_120)
.L_120:
        /*0004*/ 	.word	0x00000082


	//----- nvinfo : EIATTR_KPARAM_INFO
	.align		4
.L_121:
        /*0008*/ 	.byte	0x04, 0x17
        /*000a*/ 	.short	(.L_123 - .L_122)
.L_122:
        /*000c*/ 	.word	0x00000000
        /*0010*/ 	.short	0x0003
        /*0012*/ 	.short	0x0014
        /*0014*/ 	.byte	0x00, 0xf0, 0x11, 0x00


	//----- nvinfo : EIATTR_KPARAM_INFO
	.align		4
.L_123:
        /*0018*/ 	.byte	0x04, 0x17
        /*001a*/ 	.short	(.L_125 - .L_124)
.L_124:
        /*001c*/ 	.word	0x00000000
        /*0020*/ 	.short	0x0002
        /*0022*/ 	.short	0x0010
        /*0024*/ 	.byte	0x00, 0xf0, 0x11, 0x00


	//----- nvinfo : EIATTR_KPARAM_INFO
	.align		4
.L_125:
        /*0028*/ 	.byte	0x04, 0x17
        /*002a*/ 	.short	(.L_127 - .L_126)
.L_126:
        /*002c*/ 	.word	0x00000000
        /*0030*/ 	.short	0x0001
        /*0032*/ 	.short	0x0008
        /*0034*/ 	.byte	0x00, 0xf5, 0x21, 0x00


	//----- nvinfo : EIATTR_KPARAM_INFO
	.align		4
.L_127:
        /*0038*/ 	.byte	0x04, 0x17
        /*003a*/ 	.short	(.L_129 - .L_128)
.L_128:
        /*003c*/ 	.word	0x00000000
        /*0040*/ 	.short	0x0000
        /*0042*/ 	.short	0x0000
        /*0044*/ 	.byte	0x00, 0xf5, 0x21, 0x00


	//----- nvinfo : EIATTR_SPARSE_MMA_MASK
	.align		4
.L_129:
        /*0048*/ 	.byte	0x03, 0x50
        /*004a*/ 	.short	0x0000


	//----- nvinfo : EIATTR_MAXREG_COUNT
	.align		4
        /*004c*/ 	.byte	0x03, 0x1b
        /*004e*/ 	.short	0x00ff


	//----- nvinfo : EIATTR_MERCURY_ISA_VERSION
	.align		4
        /*0050*/ 	.byte	0x03, 0x5f
        /*0052*/ 	.short	0x0101


	//----- nvinfo : EIATTR_VRC_CTA_INIT_COUNT
	.align		4
        /*0054*/ 	.byte	0x02, 0x4a
	.zero		1
	.zero		1


	//----- nvinfo : EIATTR_EXIT_INSTR_OFFSETS
	.align		4
        /*0058*/ 	.byte	0x04, 0x1c
        /*005a*/ 	.short	(.L_131 - .L_130)


	//   ....[0]....
.L_130:
        /*005c*/ 	.word	0x000000c0


	//   ....[1]....
        /*0060*/ 	.word	0x00000170


	//----- nvinfo : EIATTR_CBANK_PARAM_SIZE
	.align		4
.L_131:
        /*0064*/ 	.byte	0x03, 0x19
        /*0066*/ 	.short	0x0018


	//----- nvinfo : EIATTR_PARAM_CBANK
	.align		4
        /*0068*/ 	.byte	0x04, 0x0a
        /*006a*/ 	.short	(.L_133 - .L_132)
	.align		4
.L_132:
        /*006c*/ 	.word	index@(.nv.constant0._Z15add_bias_kernelPfPKfii)
        /*0070*/ 	.short	0x0380
        /*0072*/ 	.short	0x0018


	//----- nvinfo : EIATTR_SW_WAR
	.align		4
.L_133:
        /*0074*/ 	.byte	0x04, 0x36
        /*0076*/ 	.short	(.L_135 - .L_134)
.L_134:
        /*0078*/ 	.word	0x00000008
.L_135:


//--------------------- .nv.info._Z18adam_update_kernelPfPKfS_S_iffffi --------------------------
	.section	.nv.info._Z18adam_update_kernelPfPKfS_S_iffffi,"",@"SHT_CUDA_INFO"
	.sectionflags	@""
	.align	4


	//----- nvinfo : EIATTR_CUDA_API_VERSION
	.align		4
        /*0000*/ 	.byte	0x04, 0x37
        /*0002*/ 	.short	(.L_137 - .L_136)
.L_136:
        /*0004*/ 	.word	0x00000082


	//----- nvinfo : EIATTR_KPARAM_INFO
	.align		4
.L_137:
        /*0008*/ 	.byte	0x04, 0x17
        /*000a*/ 	.short	(.L_139 - .L_138)
.L_138:
        /*000c*/ 	.word	0x00000000
        /*0010*/ 	.short	0x0009
        /*0012*/ 	.short	0x0034
        /*0014*/ 	.byte	0x00, 0xf0, 0x11, 0x00


	//----- nvinfo : EIATTR_KPARAM_INFO
	.align		4
.L_139:
        /*0018*/ 	.byte	0x04, 0x17
        /*001a*/ 	.short	(.L_141 - .L_140)
.L_140:
        /*001c*/ 	.word	0x00000000
        /*0020*/ 	.short	0x0008
        /*0022*/ 	.short	0x0030
        /*0024*/ 	.byte	0x00, 0xf0, 0x11, 0x00


	//----- nvinfo : EIATTR_KPARAM_INFO
	.align		4
.L_141:
        /*0028*/ 	.byte	0x04, 0x17
        /*002a*/ 	.short	(.L_143 - .L_142)
.L_142:
        /*002c*/ 	.word	0x00000000
        /*0030*/ 	.short	0x0007
        /*0032*/ 	.short	0x002c
        /*0034*/ 	.byte	0x00, 0xf0, 0x11, 0x00


	//----- nvinfo : EIATTR_KPARAM_INFO
	.align		4
.L_143:
        /*0038*/ 	.byte	0x04, 0x17
        /*003a*/ 	.short	(.L_145 - .L_144)
.L_144:
        /*003c*/ 	.word	0x00000000
        /*0040*/ 	.short	0x0006
        /*0042*/ 	.short	0x0028
        /*0044*/ 	.byte	0x00, 0xf0, 0x11, 0x00


	//----- nvinfo : EIATTR_KPARAM_INFO
	.align		4
.L_145:
        /*0048*/ 	.byte	0x04, 0x17
        /*004a*/ 	.short	(.L_147 - .L_146)
.L_146:
        /*004c*/ 	.word	0x00000000
        /*0050*/ 	.short	0x0005
        /*0052*/ 	.short	0x0024
        /*0054*/ 	.byte	0x00, 0xf0, 0x11, 0x00


	//----- nvinfo : EIATTR_KPARAM_INFO
	.align		4
.L_147:
        /*0058*/ 	.byte	0x04, 0x17
        /*005a*/ 	.short	(.L_149 - .L_148)
.L_148:
        /*005c*/ 	.word	0x00000000
        /*0060*/ 	.short	0x0004
        /*0062*/ 	.short	0x0020
        /*0064*/ 	.byte	0x00, 0xf0, 0x11, 0x00


	//----- nvinfo : EIATTR_KPARAM_INFO
	.align		4
.L_149:
        /*0068*/ 	.byte	0x04, 0x17
        /*006a*/ 	.short	(.L_151 - .L_150)
.L_150:
        /*006c*/ 	.word	0x00000000
        /*0070*/ 	.short	0x0003
        /*0072*/ 	.short	0x0018
        /*0074*/ 	.byte	0x00, 0xf5, 0x21, 0x00


	//----- nvinfo : EIATTR_KPARAM_INFO
	.align		4
.L_151:
        /*0078*/ 	.byte	0x04, 0x17
        /*007a*/ 	.short	(.L_153 - .L_152)
.L_152:
        /*007c*/ 	.word	0x00000000
        /*0080*/ 	.short	0x0002
        /*0082*/ 	.short	0x0010
        /*0084*/ 	.byte	0x00, 0xf5, 0x21, 0x00


	//----- nvinfo : EIATTR_KPARAM_INFO
	.align		4
.L_153:
        /*0088*/ 	.byte	0x04, 0x17
        /*008a*/ 	.short	(.L_155 - .L_154)
.L_154:
        /*008c*/ 	.word	0x00000000
        /*0090*/ 	.short	0x0001
        /*0092*/ 	.short	0x0008
        /*0094*/ 	.byte	0x00, 0xf5, 0x21, 0x00


	//----- nvinfo : EIATTR_KPARAM_INFO
	.align		4
.L_155:
        /*0098*/ 	.byte	0x04, 0x17
        /*009a*/ 	.short	(.L_157 - .L_156)
.L_156:
        /*009c*/ 	.word	0x00000000
        /*00a0*/ 	.short	0x0000
        /*00a2*/ 	.short	0x0000
        /*00a4*/ 	.byte	0x00, 0xf5, 0x21, 0x00


	//----- nvinfo : EIATTR_SPARSE_MMA_MASK
	.align		4
.L_157:
        /*00a8*/ 	.byte	0x03, 0x50
        /*00aa*/ 	.short	0x0000


	//----- nvinfo : EIATTR_MAXREG_COUNT
	.align		4
        /*00ac*/ 	.byte	0x03, 0x1b
        /*00ae*/ 	.short	0x00ff


	//----- nvinfo : EIATTR_MERCURY_ISA_VERSION
	.align		4
        /*00b0*/ 	.byte	0x03, 0x5f
        /*00b2*/ 	.short	0x0101


	//----- nvinfo : EIATTR_VRC_CTA_INIT_COUNT
	.align		4
        /*00b4*/ 	.byte	0x02, 0x4a
	.zero		1
	.zero		1


	//----- nvinfo : EIATTR_EXIT_INSTR_OFFSETS
	.align		4
        /*00b8*/ 	.byte	0x04, 0x1c
        /*00ba*/ 	.short	(.L_159 - .L_158)


	//   ....[0]....
.L_158:
        /*00bc*/ 	.word	0x00000070


	//   ....[1]....
        /*00c0*/ 	.word	0x000010d0


	//----- nvinfo : EIATTR_CRS_STACK_SIZE
	.align		4
.L_159:
        /*00c4*/ 	.byte	0x04, 0x1e
        /*00c6*/ 	.short	(.L_161 - .L_160)
.L_160:
        /*00c8*/ 	.word	0x00000000


	//----- nvinfo : EIATTR_CBANK_PARAM_SIZE
	.align		4
.L_161:
        /*00cc*/ 	.byte	0x03, 0x19
        /*00ce*/ 	.short	0x0038


	//----- nvinfo : EIATTR_PARAM_CBANK
	.align		4
        /*00d0*/ 	.byte	0x04, 0x0a
        /*00d2*/ 	.short	(.L_163 - .L_162)
	.align		4
.L_162:
        /*00d4*/ 	.word	index@(.nv.constant0._Z18adam_update_kernelPfPKfS_S_iffffi)
        /*00d8*/ 	.short	0x0380
        /*00da*/ 	.short	0x0038


	//----- nvinfo : EIATTR_SW_WAR
	.align		4
.L_163:
        /*00dc*/ 	.byte	0x04, 0x36
        /*00de*/ 	.short	(.L_165 - .L_164)
.L_164:
        /*00e0*/ 	.word	0x00000008
.L_165:


//--------------------- .nv.info._Z34cross_entropy_loss_and_grad_kernelPKfPKiPfS3_ii --------------------------
	.section	.nv.info._Z34cross_entropy_loss_and_grad_kernelPKfPKiPfS3_ii,"",@"SHT_CUDA_INFO"
	.sectionflags	@""
	.align	4


	//----- nvinfo : EIATTR_CUDA_API_VERSION
	.align		4
        /*0000*/ 	.byte	0x04, 0x37
        /*0002*/ 	.short	(.L_167 - .L_166)
.L_166:
        /*0004*/ 	.word	0x00000082


	//----- nvinfo : EIATTR_KPARAM_INFO
	.align		4
.L_167:
        /*0008*/ 	.byte	0x04, 0x17
        /*000a*/ 	.short	(.L_169 - .L_168)
.L_168:
        /*000c*/ 	.word	0x00000000
        /*0010*/ 	.short	0x0005
        /*0012*/ 	.short	0x0024
        /*0014*/ 	.byte	0x00, 0xf0, 0x11, 0x00


	//----- nvinfo : EIATTR_KPARAM_INFO
	.align		4
.L_169:
        /*0018*/ 	.byte	0x04, 0x17
        /*001a*/ 	.short	(.L_171 - .L_170)
.L_170:
        /*001c*/ 	.word	0x00000000
        /*0020*/ 	.short	0x0004
        /*0022*/ 	.short	0x0020
        /*0024*/ 	.byte	0x00, 0xf0, 0x11, 0x00


	//----- nvinfo : EIATTR_KPARAM_INFO
	.align		4
.L_171:
        /*0028*/ 	.byte	0x04, 0x17
        /*002a*/ 	.short	(.L_173 - .L_172)
.L_172:
        /*002c*/ 	.word	0x00000000
        /*0030*/ 	.short	0x0003
        /*0032*/ 	.short	0x0018
        /*0034*/ 	.byte	0x00, 0xf5, 0x21, 0x00


	//----- nvinfo : EIATTR_KPARAM_INFO
	.align		4
.L_173:
        /*0038*/ 	.byte	0x04, 0x17
        /*003a*/ 	.short	(.L_175 - .L_174)
.L_174:
        /*003c*/ 	.word	0x00000000
        /*0040*/ 	.short	0x0002
        /*0042*/ 	.short	0x0010
        /*0044*/ 	.byte	0x00, 0xf5, 0x21, 0x00


	//----- nvinfo : EIATTR_KPARAM_INFO
	.align		4
.L_175:
        /*0048*/ 	.byte	0x04, 0x17
        /*004a*/ 	.short	(.L_177 - .L_176)
.L_176:
        /*004c*/ 	.word	0x00000000
        /*0050*/ 	.short	0x0001
        /*0052*/ 	.short	0x0008
        /*0054*/ 	.byte	0x00, 0xf5, 0x21, 0x00


	//----- nvinfo : EIATTR_KPARAM_INFO
	.align		4
.L_177:
        /*0058*/ 	.byte	0x04, 0x17
        /*005a*/ 	.short	(.L_179 - .L_178)
.L_178:
        /*005c*/ 	.word	0x00000000
        /*0060*/ 	.short	0x0000
        /*0062*/ 	.short	0x0000
        /*0064*/ 	.byte	0x00, 0xf5, 0x21, 0x00


	//----- nvinfo : EIATTR_SPARSE_MMA_MASK
	.align		4
.L_179:
        /*0068*/ 	.byte	0x03, 0x50
        /*006a*/ 	.short	0x0000


	//----- nvinfo : EIATTR_MAXREG_COUNT
	.align		4
        /*006c*/ 	.byte	0x03, 0x1b
        /*006e*/ 	.short	0x00ff


	//----- nvinfo : EIATTR_NUM_BARRIERS
	.align		4
        /*0070*/ 	.byte	0x02, 0x4c
        /*0072*/ 	.byte	0x01
	.zero		1


	//----- nvinfo : EIATTR_MERCURY_ISA_VERSION
	.align		4
        /*0074*/ 	.byte	0x03, 0x5f
        /*0076*/ 	.short	0x0101


	//----- nvinfo : EIATTR_VRC_CTA_INIT_COUNT
	.align		4
        /*0078*/ 	.byte	0x02, 0x4a
	.zero		1
	.zero		1


	//----- nvinfo : EIATTR_EXIT_INSTR_OFFSETS
	.align		4
        /*007c*/ 	.byte	0x04, 0x1c
        /*007e*/ 	.short	(.L_181 - .L_180)


	//   ....[0]....
.L_180:
        /*0080*/ 	.word	0x000004b0


	//   ....[1]....
        /*0084*/ 	.word	0x000007a0


	//----- nvinfo : EIATTR_CRS_STACK_SIZE
	.align		4
.L_181:
        /*0088*/ 	.byte	0x04, 0x1e
        /*008a*/ 	.short	(.L_183 - .L_182)
.L_182:
        /*008c*/ 	.word	0x00000000


	//----- nvinfo : EIATTR_CBANK_PARAM_SIZE
	.align		4
.L_183:
        /*0090*/ 	.byte	0x03, 0x19
        /*0092*/ 	.short	0x0028


	//----- nvinfo : EIATTR_PARAM_CBANK
	.align		4
        /*0094*/ 	.byte	0x04, 0x0a
        /*0096*/ 	.short	(.L_185 - .L_184)
	.align		4
.L_184:
        /*0098*/ 	.word	index@(.nv.constant0._Z34cross_entropy_loss_and_grad_kernelPKfPKiPfS3_ii)
        /*009c*/ 	.short	0x0380
        /*009e*/ 	.short	0x0028


	//----- nvinfo : EIATTR_SW_WAR
	.align		4
.L_185:
        /*00a0*/ 	.byte	0x04, 0x36
        /*00a2*/ 	.short	(.L_187 - .L_186)
.L_186:
        /*00a4*/ 	.word	0x00000008
.L_187:


//--------------------- .nv.info._Z24exp_sum_normalize_kernelPfPKfS_ii --------------------------
	.section	.nv.info._Z24exp_sum_normalize_kernelPfPKfS_ii,"",@"SHT_CUDA_INFO"
	.sectionflags	@""
	.align	4


	//----- nvinfo : EIATTR_CUDA_API_VERSION
	.align		4
        /*0000*/ 	.byte	0x04, 0x37
        /*0002*/ 	.short	(.L_189 - .L_188)
.L_188:
        /*0004*/ 	.word	0x00000082


	//----- nvinfo : EIATTR_KPARAM_INFO
	.align		4
.L_189:
        /*0008*/ 	.byte	0x04, 0x17
        /*000a*/ 	.short	(.L_191 - .L_190)
.L_190:
        /*000c*/ 	.word	0x00000000
        /*0010*/ 	.short	0x0004
        /*0012*/ 	.short	0x001c
        /*0014*/ 	.byte	0x00, 0xf0, 0x11, 0x00


	//----- nvinfo : EIATTR_KPARAM_INFO
	.align		4
.L_191:
        /*0018*/ 	.byte	0x04, 0x17
        /*001a*/ 	.short	(.L_193 - .L_192)
.L_192:
        /*001c*/ 	.word	0x00000000
        /*0020*/ 	.short	0x0003
        /*0022*/ 	.short	0x0018
        /*0024*/ 	.byte	0x00, 0xf0, 0x11, 0x00


	//----- nvinfo : EIATTR_KPARAM_INFO
	.align		4
.L_193:
        /*0028*/ 	.byte	0x04, 0x17
        /*002a*/ 	.short	(.L_195 - .L_194)
.L_194:
        /*002c*/ 	.word	0x00000000
        /*0030*/ 	.short	0x0002
        /*0032*/ 	.short	0x0010
        /*0034*/ 	.byte	0x00, 0xf5, 0x21, 0x00


	//----- nvinfo : EIATTR_KPARAM_INFO
	.align		4
.L_195:
        /*0038*/ 	.byte	0x04, 0x17
        /*003a*/ 	.short	(.L_197 - .L_196)
.L_196:
        /*003c*/ 	.word	0x00000000
        /*0040*/ 	.short	0x0001
        /*0042*/ 	.short	0x0008
        /*0044*/ 	.byte	0x00, 0xf5, 0x21, 0x00


	//----- nvinfo : EIATTR_KPARAM_INFO
	.align		4
.L_197:
        /*0048*/ 	.byte	0x04, 0x17
        /*004a*/ 	.short	(.L_199 - .L_198)
.L_198:
        /*004c*/ 	.word	0x00000000
        /*0050*/ 	.short	0x0000
        /*0052*/ 	.short	0x0000
        /*0054*/ 	.byte	0x00, 0xf5, 0x21, 0x00


	//----- nvinfo : EIATTR_SPARSE_MMA_MASK
	.align		4
.L_199:
        /*0058*/ 	.byte	0x03, 0x50
        /*005a*/ 	.short	0x0000


	//----- nvinfo : EIATTR_MAXREG_COUNT
	.align		4
        /*005c*/ 	.byte	0x03, 0x1b
        /*005e*/ 	.short	0x00ff


	//----- nvinfo : EIATTR_NUM_BARRIERS
	.align		4
        /*0060*/ 	.byte	0x02, 0x4c
        /*0062*/ 	.byte	0x01
	.zero		1


	//----- nvinfo : EIATTR_MERCURY_ISA_VERSION
	.align		4
        /*0064*/ 	.byte	0x03, 0x5f
        /*0066*/ 	.short	0x0101


	//----- nvinfo : EIATTR_VRC_CTA_INIT_COUNT
	.align		4
        /*0068*/ 	.byte	0x02, 0x4a
	.zero		1
	.zero		1


	//----- nvinfo : EIATTR_EXIT_INSTR_OFFSETS
	.align		4
        /*006c*/ 	.byte	0x04, 0x1c
        /*006e*/ 	.short	(.L_201 - .L_200)


	//   ....[0]....
.L_200:
        /*0070*/ 	.word	0x00000460


	//   ....[1]....
        /*0074*/ 	.word	0x000005e0


	//----- nvinfo : EIATTR_CRS_STACK_SIZE
	.align		4
.L_201:
        /*0078*/ 	.byte	0x04, 0x1e
        /*007a*/ 	.short	(.L_203 - .L_202)
.L_202:
        /*007c*/ 	.word	0x00000000


	//----- nvinfo : EIATTR_CBANK_PARAM_SIZE
	.align		4
.L_203:
        /*0080*/ 	.byte	0x03, 0x19
        /*0082*/ 	.short	0x0020


	//----- nvinfo : EIATTR_PARAM_CBANK
	.align		4
        /*0084*/ 	.byte	0x04, 0x0a
        /*0086*/ 	.short	(.L_205 - .L_204)
	.align		4
.L_204:
        /*0088*/ 	.word	index@(.nv.constant0._Z24exp_sum_normalize_kernelPfPKfS_ii)
        /*008c*/ 	.short	0x0380
        /*008e*/ 	.short	0x0020


	//----- nvinfo : EIATTR_SW_WAR
	.align		4
.L_205:
        /*0090*/ 	.byte	0x04, 0x36
        /*0092*/ 	.short	(.L_207 - .L_206)
.L_206:
        /*0094*/ 	.word	0x00000008
.L_207:


//--------------------- .nv.info._Z15find_max_kernelPKfPfii --------------------------
	.section	.nv.info._Z15find_max_kernelPKfPfii,"",@"SHT_CUDA_INFO"
	.sectionflags	@""
	.align	4


	//----- nvinfo : EIATTR_CUDA_API_VERSION
	.align		4
        /*0000*/ 	.byte	0x04, 0x37
        /*0002*/ 	.short	(.L_209 - .L_208)
.L_208:
        /*0004*/ 	.word	0x00000082


	//----- nvinfo : EIATTR_KPARAM_INFO
	.align		4
.L_209:
        /*0008*/ 	.byte	0x04, 0x17
        /*000a*/ 	.short	(.L_211 - .L_210)
.L_210:
        /*000c*/ 	.word	0x00000000
        /*0010*/ 	.short	0x0003
        /*0012*/ 	.short	0x0014
        /*0014*/ 	.byte	0x00, 0xf0, 0x11, 0x00


	//----- nvinfo : EIATTR_KPARAM_INFO
	.align		4
.L_211:
        /*0018*/ 	.byte	0x04, 0x17
        /*001a*/ 	.short	(.L_213 - .L_212)
.L_212:
        /*001c*/ 	.word	0x00000000
        /*0020*/ 	.short	0x0002
        /*0022*/ 	.short	0x0010
        /*0024*/ 	.byte	0x00, 0xf0, 0x11, 0x00


	//----- nvinfo : EIATTR_KPARAM_INFO
	.align		4
.L_213:
        /*0028*/ 	.byte	0x04, 0x17
        /*002a*/ 	.short	(.L_215 - .L_214)
.L_214:
        /*002c*/ 	.word	0x00000000
        /*0030*/ 	.short	0x0001
        /*0032*/ 	.short	0x0008
        /*0034*/ 	.byte	0x00, 0xf5, 0x21, 0x00


	//----- nvinfo : EIATTR_KPARAM_INFO
	.align		4
.L_215:
        /*0038*/ 	.byte	0x04, 0x17
        /*003a*/ 	.short	(.L_217 - .L_216)
.L_216:
        /*003c*/ 	.word	0x00000000
        /*0040*/ 	.short	0x0000
        /*0042*/ 	.short	0x0000
        /*0044*/ 	.byte	0x00, 0xf5, 0x21, 0x00


	//----- nvinfo : EIATTR_SPARSE_MMA_MASK
	.align		4
.L_217:
        /*0048*/ 	.byte	0x03, 0x50
        /*004a*/ 	.short	0x0000


	//----- nvinfo : EIATTR_MAXREG_COUNT
	.align		4
        /*004c*/ 	.byte	0x03, 0x1b
        /*004e*/ 	.short	0x00ff


	//----- nvinfo : EIATTR_NUM_BARRIERS
	.align		4
        /*0050*/ 	.byte	0x02, 0x4c
        /*0052*/ 	.byte	0x01
	.zero		1


	//----- nvinfo : EIATTR_MERCURY_ISA_VERSION
	.align		4
        /*0054*/ 	.byte	0x03, 0x5f
        /*0056*/ 	.short	0x0101


	//----- nvinfo : EIATTR_VRC_CTA_INIT_COUNT
	.align		4
        /*0058*/ 	.byte	0x02, 0x4a
	.zero		1
	.zero		1


	//----- nvinfo : EIATTR_EXIT_INSTR_OFFSETS
	.align		4
        /*005c*/ 	.byte	0x04, 0x1c
        /*005e*/ 	.short	(.L_219 - .L_218)


	//   ....[0]....
.L_218:
        /*0060*/ 	.word	0x000002e0


	//   ....[1]....
        /*0064*/ 	.word	0x00000360


	//----- nvinfo : EIATTR_CRS_STACK_SIZE
	.align		4
.L_219:
        /*0068*/ 	.byte	0x04, 0x1e
        /*006a*/ 	.short	(.L_221 - .L_220)
.L_220:
        /*006c*/ 	.word	0x00000000


	//----- nvinfo : EIATTR_CBANK_PARAM_SIZE
	.align		4
.L_221:
        /*0070*/ 	.byte	0x03, 0x19
        /*0072*/ 	.short	0x0018


	//----- nvinfo : EIATTR_PARAM_CBANK
	.align		4
        /*0074*/ 	.byte	0x04, 0x0a
        /*0076*/ 	.short	(.L_223 - .L_222)
	.align		4
.L_222:
        /*0078*/ 	.word	index@(.nv.constant0._Z15find_max_kernelPKfPfii)
        /*007c*/ 	.short	0x0380
        /*007e*/ 	.short	0x0018


	//----- nvinfo : EIATTR_SW_WAR
	.align		4
.L_223:
        /*0080*/ 	.byte	0x04, 0x36
        /*0082*/ 	.short	(.L_225 - .L_224)
.L_224:
        /*0084*/ 	.word	0x00000008
.L_225:


//--------------------- .nv.info._Z33layer_norm_param_gradients_kernelPKfS0_S0_S0_PfS1_ii --------------------------
	.section	.nv.info._Z33layer_norm_param_gradients_kernelPKfS0_S0_S0_PfS1_ii,"",@"SHT_CUDA_INFO"
	.sectionflags	@""
	.align	4


	//----- nvinfo : EIATTR_CUDA_API_VERSION
	.align		4
        /*0000*/ 	.byte	0x04, 0x37
        /*0002*/ 	.short	(.L_227 - .L_226)
.L_226:
        /*0004*/ 	.word	0x00000082


	//----- nvinfo : EIATTR_KPARAM_INFO
	.align		4
.L_227:
        /*0008*/ 	.byte	0x04, 0x17
        /*000a*/ 	.short	(.L_229 - .L_228)
.L_228:
        /*000c*/ 	.word	0x00000000
        /*0010*/ 	.short	0x0007
        /*0012*/ 	.short	0x0034
        /*0014*/ 	.byte	0x00, 0xf0, 0x11, 0x00


	//----- nvinfo : EIATTR_KPARAM_INFO
	.align		4
.L_229:
        /*0018*/ 	.byte	0x04, 0x17
        /*001a*/ 	.short	(.L_231 - .L_230)
.L_230:
        /*001c*/ 	.word	0x00000000
        /*0020*/ 	.short	0x0006
        /*0022*/ 	.short	0x0030
        /*0024*/ 	.byte	0x00, 0xf0, 0x11, 0x00


	//----- nvinfo : EIATTR_KPARAM_INFO
	.align		4
.L_231:
        /*0028*/ 	.byte	0x04, 0x17
        /*002a*/ 	.short	(.L_233 - .L_232)
.L_232:
        /*002c*/ 	.word	0x00000000
        /*0030*/ 	.short	0x0005
        /*0032*/ 	.short	0x0028
        /*0034*/ 	.byte	0x00, 0xf5, 0x21, 0x00


	//----- nvinfo : EIATTR_KPARAM_INFO
	.align		4
.L_233:
        /*0038*/ 	.byte	0x04, 0x17
        /*003a*/ 	.short	(.L_235 - .L_234)
.L_234:
        /*003c*/ 	.word	0x00000000
        /*0040*/ 	.short	0x0004
        /*0042*/ 	.short	0x0020
        /*0044*/ 	.byte	0x00, 0xf5, 0x21, 0x00


	//----- nvinfo : EIATTR_KPARAM_INFO
	.align		4
.L_235:
        /*0048*/ 	.byte	0x04, 0x17
        /*004a*/ 	.short	(.L_237 - .L_236)
.L_236:
        /*004c*/ 	.word	0x00000000
        /*0050*/ 	.short	0x0003
        /*0052*/ 	.short	0x0018
        /*0054*/ 	.byte	0x00, 0xf5, 0x21, 0x00


	//----- nvinfo : EIATTR_KPARAM_INFO
	.align		4
.L_237:
        /*0058*/ 	.byte	0x04, 0x17
        /*005a*/ 	.short	(.L_239 - .L_238)
.L_238:
        /*005c*/ 	.word	0x00000000
        /*0060*/ 	.short	0x0002
        /*0062*/ 	.short	0x0010
        /*0064*/ 	.byte	0x00, 0xf5, 0x21, 0x00


	//----- nvinfo : EIATTR_KPARAM_INFO
	.align		4
.L_239:
        /*0068*/ 	.byte	0x04, 0x17
        /*006a*/ 	.short	(.L_241 - .L_240)
.L_240:
        /*006c*/ 	.word	0x00000000
        /*0070*/ 	.short	0x0001
        /*0072*/ 	.short	0x0008
        /*0074*/ 	.byte	0x00, 0xf5, 0x21, 0x00


	//----- nvinfo : EIATTR_KPARAM_INFO
	.align		4
.L_241:
        /*0078*/ 	.byte	0x04, 0x17
        /*007a*/ 	.short	(.L_243 - .L_242)
.L_242:
        /*007c*/ 	.word	0x00000000
        /*0080*/ 	.short	0x0000
        /*0082*/ 	.short	0x0000
        /*0084*/ 	.byte	0x00, 0xf5, 0x21, 0x00


	//----- nvinfo : EIATTR_SPARSE_MMA_MASK
	.align		4
.L_243:
        /*0088*/ 	.byte	0x03, 0x50
        /*008a*/ 	.short	0x0000


	//----- nvinfo : EIATTR_MAXREG_COUNT
	.align		4
        /*008c*/ 	.byte	0x03, 0x1b
        /*008e*/ 	.short	0x00ff


	//----- nvinfo : EIATTR_MERCURY_ISA_VERSION
	.align		4
        /*0090*/ 	.byte	0x03, 0x5f
        /*0092*/ 	.short	0x0101


	//----- nvinfo : EIATTR_VRC_CTA_INIT_COUNT
	.align		4
        /*0094*/ 	.byte	0x02, 0x4a
	.zero		1
	.zero		1


	//----- nvinfo : EIATTR_EXIT_INSTR_OFFSETS
	.align		4
        /*0098*/ 	.byte	0x04, 0x1c
        /*009a*/ 	.short	(.L_245 - .L_244)


	//   ....[0]....
.L_244:
        /*009c*/ 	.word	0x00000070


	//   ....[1]....
        /*00a0*/ 	.word	0x00000eb0


	//----- nvinfo : EIATTR_CBANK_PARAM_SIZE
	.align		4
.L_245:
        /*00a4*/ 	.byte	0x03, 0x19
        /*00a6*/ 	.short	0x0038


	//----- nvinfo : EIATTR_PARAM_CBANK
	.align		4
        /*00a8*/ 	.byte	0x04, 0x0a
        /*00aa*/ 	.short	(.L_247 - .L_246)
	.align		4
.L_246:
        /*00ac*/ 	.word	index@(.nv.constant0._Z33layer_norm_param_gradients_kernelPKfS0_S0_S0_PfS1_ii)
        /*00b0*/ 	.short	0x0380
        /*00b2*/ 	.short	0x0038


	//----- nvinfo : EIATTR_SW_WAR
	.align		4
.L_247:
        /*00b4*/ 	.byte	0x04, 0x36
        /*00b6*/ 	.short	(.L_249 - .L_248)
.L_248:
        /*00b8*/ 	.word	0x00000008
.L_249:


//--------------------- .nv.info._Z32layer_norm_backward_input_kernelPKfS0_S0_S0_S0_Pfii --------------------------
	.section	.nv.info._Z32layer_norm_backward_input_kernelPKfS0_S0_S0_S0_Pfii,"",@"SHT_CUDA_INFO"
	.sectionflags	@""
	.align	4


	//----- nvinfo : EIATTR_CUDA_API_VERSION
	.align		4
        /*0000*/ 	.byte	0x04, 0x37
        /*0002*/ 	.short	(.L_251 - .L_250)
.L_250:
        /*0004*/ 	.word	0x00000082


	//----- nvinfo : EIATTR_KPARAM_INFO
	.align		4
.L_251:
        /*0008*/ 	.byte	0x04, 0x17
        /*000a*/ 	.short	(.L_253 - .L_252)
.L_252:
        /*000c*/ 	.word	0x00000000
        /*0010*/ 	.short	0x0007
        /*0012*/ 	.short	0x0034
        /*0014*/ 	.byte	0x00, 0xf0, 0x11, 0x00


	//----- nvinfo : EIATTR_KPARAM_INFO
	.align		4
.L_253:
        /*0018*/ 	.byte	0x04, 0x17
        /*001a*/ 	.short	(.L_255 - .L_254)
.L_254:
        /*001c*/ 	.word	0x00000000
        /*0020*/ 	.short	0x0006
        /*0022*/ 	.short	0x0030
        /*0024*/ 	.byte	0x00, 0xf0, 0x11, 0x00


	//----- nvinfo : EIATTR_KPARAM_INFO
	.align		4
.L_255:
        /*0028*/ 	.byte	0x04, 0x17
        /*002a*/ 	.short	(.L_257 - .L_256)
.L_256:
        /*002c*/ 	.word	0x00000000
        /*0030*/ 	.short	0x0005
        /*0032*/ 	.short	0x0028
        /*0034*/ 	.byte	0x00, 0xf5, 0x21, 0x00


	//----- nvinfo : EIATTR_KPARAM_INFO
	.align		4
.L_257:
        /*0038*/ 	.byte	0x04, 0x17
        /*003a*/ 	.short	(.L_259 - .L_258)
.L_258:
        /*003c*/ 	.word	0x00000000
        /*0040*/ 	.short	0x0004
        /*0042*/ 	.short	0x0020
        /*0044*/ 	.byte	0x00, 0xf5, 0x21, 0x00


	//----- nvinfo : EIATTR_KPARAM_INFO
	.align		4
.L_259:
        /*0048*/ 	.byte	0x04, 0x17
        /*004a*/ 	.short	(.L_261 - .L_260)
.L_260:
        /*004c*/ 	.word	0x00000000
        /*0050*/ 	.short	0x0003
        /*0052*/ 	.short	0x0018
        /*0054*/ 	.byte	0x00, 0xf5, 0x21, 0x00


	//----- nvinfo : EIATTR_KPARAM_INFO
	.align		4
.L_261:
        /*0058*/ 	.byte	0x04, 0x17
        /*005a*/ 	.short	(.L_263 - .L_262)
.L_262:
        /*005c*/ 	.word	0x00000000
        /*0060*/ 	.short	0x0002
        /*0062*/ 	.short	0x0010
        /*0064*/ 	.byte	0x00, 0xf5, 0x21, 0x00


	//----- nvinfo : EIATTR_KPARAM_INFO
	.align		4
.L_263:
        /*0068*/ 	.byte	0x04, 0x17
        /*006a*/ 	.short	(.L_265 - .L_264)
.L_264:
        /*006c*/ 	.word	0x00000000
        /*0070*/ 	.short	0x0001
        /*0072*/ 	.short	0x0008
        /*0074*/ 	.byte	0x00, 0xf5, 0x21, 0x00


	//----- nvinfo : EIATTR_KPARAM_INFO
	.align		4
.L_265:
        /*0078*/ 	.byte	0x04, 0x17
        /*007a*/ 	.short	(.L_267 - .L_266)
.L_266:
        /*007c*/ 	.word	0x00000000
        /*0080*/ 	.short	0x0000
        /*0082*/ 	.short	0x0000
        /*0084*/ 	.byte	0x00, 0xf5, 0x21, 0x00


	//----- nvinfo : EIATTR_SPARSE_MMA_MASK
	.align		4
.L_267:
        /*0088*/ 	.byte	0x03, 0x50
        /*008a*/ 	.short	0x0000


	//----- nvinfo : EIATTR_MAXREG_COUNT
	.align		4
        /*008c*/ 	.byte	0x03, 0x1b
        /*008e*/ 	.short	0x00ff


	//----- nvinfo : EIATTR_NUM_BARRIERS
	.align		4
        /*0090*/ 	.byte	0x02, 0x4c
        /*0092*/ 	.byte	0x01
	.zero		1


	//----- nvinfo : EIATTR_MERCURY_ISA_VERSION
	.align		4
        /*0094*/ 	.byte	0x03, 0x5f
        /*0096*/ 	.short	0x0101


	//----- nvinfo : EIATTR_VRC_CTA_INIT_COUNT
	.align		4
        /*0098*/ 	.byte	0x02, 0x4a
	.zero		1
	.zero		1


	//----- nvinfo : EIATTR_EXIT_INSTR_OFFSETS
	.align		4
        /*009c*/ 	.byte	0x04, 0x1c
        /*009e*/ 	.short	(.L_269 - .L_268)


	//   ....[0]....
.L_268:
        /*00a0*/ 	.word	0x00000480


	//   ....[1]....
        /*00a4*/ 	.word	0x00000730


	//----- nvinfo : EIATTR_CRS_STACK_SIZE
	.align		4
.L_269:
        /*00a8*/ 	.byte	0x04, 0x1e
        /*00aa*/ 	.short	(.L_271 - .L_270)
.L_270:
        /*00ac*/ 	.word	0x00000000


	//----- nvinfo : EIATTR_CBANK_PARAM_SIZE
	.align		4
.L_271:
        /*00b0*/ 	.byte	0x03, 0x19
        /*00b2*/ 	.short	0x0038


	//----- nvinfo : EIATTR_PARAM_CBANK
	.align		4
        /*00b4*/ 	.byte	0x04, 0x0a
        /*00b6*/ 	.short	(.L_273 - .L_272)
	.align		4
.L_272:
        /*00b8*/ 	.word	index@(.nv.constant0._Z32layer_norm_backward_input_kernelPKfS0_S0_S0_S0_Pfii)
        /*00bc*/ 	.short	0x0380
        /*00be*/ 	.short	0x0038


	//----- nvinfo : EIATTR_SW_WAR
	.align		4
.L_273:
        /*00c0*/ 	.byte	0x04, 0x36
        /*00c2*/ 	.short	(.L_275 - .L_274)
.L_274:
        /*00c4*/ 	.word	0x00000008
.L_275:


//--------------------- .nv.info._Z25layer_norm_forward_kernelPKfPfS0_S0_S1_S1_iif --------------------------
	.section	.nv.info._Z25layer_norm_forward_kernelPKfPfS0_S0_S1_S1_iif,"",@"SHT_CUDA_INFO"
	.sectionflags	@""
	.align	4


	//----- nvinfo : EIATTR_CUDA_API_VERSION
	.align		4
        /*0000*/ 	.byte	0x04, 0x37
        /*0002*/ 	.short	(.L_277 - .L_276)
.L_276:
        /*0004*/ 	.word	0x00000082


	//----- nvinfo : EIATTR_KPARAM_INFO
	.align		4
.L_277:
        /*0008*/ 	.byte	0x04, 0x17
        /*000a*/ 	.short	(.L_279 - .L_278)
.L_278:
        /*000c*/ 	.word	0x00000000
        /*0010*/ 	.short	0x0008
        /*0012*/ 	.short	0x0038
        /*0014*/ 	.byte	0x00, 0xf0, 0x11, 0x00


	//----- nvinfo : EIATTR_KPARAM_INFO
	.align		4
.L_279:
        /*0018*/ 	.byte	0x04, 0x17
        /*001a*/ 	.short	(.L_281 - .L_280)
.L_280:
        /*001c*/ 	.word	0x00000000
        /*0020*/ 	.short	0x0007
        /*0022*/ 	.short	0x0034
        /*0024*/ 	.byte	0x00, 0xf0, 0x11, 0x00


	//----- nvinfo : EIATTR_KPARAM_INFO
	.align		4
.L_281:
        /*0028*/ 	.byte	0x04, 0x17
        /*002a*/ 	.short	(.L_283 - .L_282)
.L_282:
        /*002c*/ 	.word	0x00000000
        /*0030*/ 	.short	0x0006
        /*0032*/ 	.short	0x0030
        /*0034*/ 	.byte	0x00, 0xf0, 0x11, 0x00


	//----- nvinfo : EIATTR_KPARAM_INFO
	.align		4
.L_283:
        /*0038*/ 	.byte	0x04, 0x17
        /*003a*/ 	.short	(.L_285 - .L_284)
.L_284:
        /*003c*/ 	.word	0x00000000
        /*0040*/ 	.short	0x0005
        /*0042*/ 	.short	0x0028
        /*0044*/ 	.byte	0x00, 0xf5, 0x21, 0x00


	//----- nvinfo : EIATTR_KPARAM_INFO
	.align		4
.L_285:
        /*0048*/ 	.byte	0x04, 0x17
        /*004a*/ 	.short	(.L_287 - .L_286)
.L_286:
        /*004c*/ 	.word	0x00000000
        /*0050*/ 	.short	0x0004
        /*0052*/ 	.short	0x0020
        /*0054*/ 	.byte	0x00, 0xf5, 0x21, 0x00


	//----- nvinfo : EIATTR_KPARAM_INFO
	.align		4
.L_287:
        /*0058*/ 	.byte	0x04, 0x17
        /*005a*/ 	.short	(.L_289 - .L_288)
.L_288:
        /*005c*/ 	.word	0x00000000
        /*0060*/ 	.short	0x0003
        /*0062*/ 	.short	0x0018
        /*0064*/ 	.byte	0x00, 0xf5, 0x21, 0x00


	//----- nvinfo : EIATTR_KPARAM_INFO
	.align		4
.L_289:
        /*0068*/ 	.byte	0x04, 0x17
        /*006a*/ 	.short	(.L_291 - .L_290)
.L_290:
        /*006c*/ 	.word	0x00000000
        /*0070*/ 	.short	0x0002
        /*0072*/ 	.short	0x0010
        /*0074*/ 	.byte	0x00, 0xf5, 0x21, 0x00


	//----- nvinfo : EIATTR_KPARAM_INFO
	.align		4
.L_291:
        /*0078*/ 	.byte	0x04, 0x17
        /*007a*/ 	.short	(.L_293 - .L_292)
.L_292:
        /*007c*/ 	.word	0x00000000
        /*0080*/ 	.short	0x0001
        /*0082*/ 	.short	0x0008
        /*0084*/ 	.byte	0x00, 0xf5, 0x21, 0x00


	//----- nvinfo : EIATTR_KPARAM_INFO
	.align		4
.L_293:
        /*0088*/ 	.byte	0x04, 0x17
        /*008a*/ 	.short	(.L_295 - .L_294)
.L_294:
        /*008c*/ 	.word	0x00000000
        /*0090*/ 	.short	0x0000
        /*0092*/ 	.short	0x0000
        /*0094*/ 	.byte	0x00, 0xf5, 0x21, 0x00


	//----- nvinfo : EIATTR_SPARSE_MMA_MASK
	.align		4
.L_295:
        /*0098*/ 	.byte	0x03, 0x50
        /*009a*/ 	.short	0x0000


	//----- nvinfo : EIATTR_MAXREG_COUNT
	.align		4
        /*009c*/ 	.byte	0x03, 0x1b
        /*009e*/ 	.short	0x00ff


	//----- nvinfo : EIATTR_NUM_BARRIERS
	.align		4
        /*00a0*/ 	.byte	0x02, 0x4c
        /*00a2*/ 	.byte	0x01
	.zero		1


	//----- nvinfo : EIATTR_MERCURY_ISA_VERSION
	.align		4
        /*00a4*/ 	.byte	0x03, 0x5f
        /*00a6*/ 	.short	0x0101


	//----- nvinfo : EIATTR_VRC_CTA_INIT_COUNT
	.align		4
        /*00a8*/ 	.byte	0x02, 0x4a
	.zero		1
	.zero		1


	//----- nvinfo : EIATTR_EXIT_INSTR_OFFSETS
	.align		4
        /*00ac*/ 	.byte	0x04, 0x1c
        /*00ae*/ 	.short	(.L_297 - .L_296)


	//   ....[0]....
.L_296:
        /*00b0*/ 	.word	0x00000870


	//   ....[1]....
        /*00b4*/ 	.word	0x000009c0


	//----- nvinfo : EIATTR_CRS_STACK_SIZE
	.align		4
.L_297:
        /*00b8*/ 	.byte	0x04, 0x1e
        /*00ba*/ 	.short	(.L_299 - .L_298)
.L_298:
        /*00bc*/ 	.word	0x00000000


	//----- nvinfo : EIATTR_CBANK_PARAM_SIZE
	.align		4
.L_299:
        /*00c0*/ 	.byte	0x03, 0x19
        /*00c2*/ 	.short	0x003c


	//----- nvinfo : EIATTR_PARAM_CBANK
	.align		4
        /*00c4*/ 	.byte	0x04, 0x0a
        /*00c6*/ 	.short	(.L_301 - .L_300)
	.align		4
.L_300:
        /*00c8*/ 	.word	index@(.nv.constant0._Z25layer_norm_forward_kernelPKfPfS0_S0_S1_S1_iif)
        /*00cc*/ 	.short	0x0380
        /*00ce*/ 	.short	0x003c


	//----- nvinfo : EIATTR_SW_WAR
	.align		4
.L_301:
        /*00d0*/ 	.byte	0x04, 0x36
        /*00d2*/ 	.short	(.L_303 - .L_302)
.L_302:
        /*00d4*/ 	.word	0x00000008
.L_303:


//--------------------- .nv.callgraph             --------------------------
	.section	.nv.callgraph,"",@"SHT_CUDA_CALLGRAPH"
	.align	4
	.sectionentsize	8
	.align		4
        /*0000*/ 	.word	0x00000000
	.align		4
        /*0004*/ 	.word	0xffffffff
	.align		4
        /*0008*/ 	.word	0x00000000
	.align		4
        /*000c*/ 	.word	0xfffffffe
	.align		4
        /*0010*/ 	.word	0x00000000
	.align		4
        /*0014*/ 	.word	0xfffffffd
	.align		4
        /*0018*/ 	.word	0x00000000
	.align		4
        /*001c*/ 	.word	0xfffffffc


//--------------------- .text._Z18reduce_rows_kernelPKfPfii --------------------------
	.section	.text._Z18reduce_rows_kernelPKfPfii,"ax",@progbits
	.align	128
        .global         _Z18reduce_rows_kernelPKfPfii
        .type           _Z18reduce_rows_kernelPKfPfii,@function
        .size           _Z18reduce_rows_kernelPKfPfii,(.L_x_138 - _Z18reduce_rows_kernelPKfPfii)
        .other          _Z18reduce_rows_kernelPKfPfii,@"STO_CUDA_ENTRY STV_DEFAULT"
_Z18reduce_rows_kernelPKfPfii:
.text._Z18reduce_rows_kernelPKfPfii:
[----:B------:R-:W-:Y:S01]  /*0000*/  LDC R1, c[0x0][0x37c] ;  /* 0x0000df00ff017b82 */ /* 0x000fe20000000800 */
[----:B------:R-:W0:Y:S07]  /*0010*/  S2R R3, SR_TID.X ;  /* 0x0000000000037919 */ /* 0x000e2e0000002100 */
[----:B------:R-:W0:Y:S08]  /*0020*/  S2UR UR4, SR_CTAID.X ;  /* 0x00000000000479c3 */ /* 0x000e300000002500 */
[----:B------:R-:W0:Y:S08]  /*0030*/  LDC R0, c[0x0][0x360] ;  /* 0x0000d800ff007b82 */ /* 0x000e300000000800 */
[----:B------:R-:W1:Y:S01]  /*0040*/  LDC R17, c[0x0][0x394] ;  /* 0x0000e500ff117b82 */ /* 0x000e620000000800 */
[----:B0-----:R-:W-:-:S05]  /*0050*/  IMAD R0, R0, UR4, R3 ;  /* 0x0000000400007c24 */ /* 0x001fca000f8e0203 */
[----:B-1----:R-:W-:-:S13]  /*0060*/  ISETP.GE.AND P0, PT, R0, R17, PT ;  /* 0x000000110000720c */ /* 0x002fda0003f06270 */
[----:B------:R-:W-:Y:S05]  /*0070*/  @P0 EXIT ;  /* 0x000000000000094d */ /* 0x000fea0003800000 */
[----:B------:R-:W0:Y:S01]  /*0080*/  LDCU UR5, c[0x0][0x390] ;  /* 0x00007200ff0577ac */ /* 0x000e220008000800 */
[----:B------:R-:W-:Y:S01]  /*0090*/  HFMA2 R16, -RZ, RZ, 0, 0 ;  /* 0x00000000ff107431 */ /* 0x000fe200000001ff */
[----:B------:R-:W1:Y:S01]  /*00a0*/  LDCU.64 UR8, c[0x0][0x358] ;  /* 0x00006b00ff0877ac */ /* 0x000e620008000a00 */
[----:B0-----:R-:W-:-:S09]  /*00b0*/  UISETP.GE.AND UP0, UPT, UR5, 0x1, UPT ;  /* 0x000000010500788c */ /* 0x001fd2000bf06270 */
[----:B-1----:R-:W-:Y:S05]  /*00c0*/  BRA.U !UP0, `(.L_x_0) ;  /* 0x0000000508f87547 */ /* 0x002fea000b800000 */
[----:B------:R-:W-:Y:S01]  /*00d0*/  UISETP.GE.U32.AND UP1, UPT, UR5, 0x10, UPT ;  /* 0x000000100500788c */ /* 0x000fe2000bf26070 */
[----:B------:R-:W-:Y:S01]  /*00e0*/  MOV R16, RZ ;  /* 0x000000ff00107202 */ /* 0x000fe20000000f00 */
[----:B------:R-:W-:Y:S01]  /*00f0*/  ULOP3.LUT UR6, UR5, 0xf, URZ, 0xc0, !UPT ;  /* 0x0000000f05067892 */ /* 0x000fe2000f8ec0ff */
[----:B------:R-:W-:-:S03]  /*0100*/  UMOV UR4, URZ ;  /* 0x000000ff00047c82 */ /* 0x000fc60008000000 */
[----:B------:R-:W-:-:S03]  /*0110*/  UISETP.NE.AND UP0, UPT, UR6, URZ, UPT ;  /* 0x000000ff0600728c */ /* 0x000fc6000bf05270 */
[----:B------:R-:W-:Y:S08]  /*0120*/  BRA.U !UP1, `(.L_x_1) ;  /* 0x0000000109e47547 */ /* 0x000ff0000b800000 */
[----:B------:R-:W-:Y:S01]  /*0130*/  ULOP3.LUT UR4, UR5, 0x7ffffff0, URZ, 0xc0, !UPT ;  /* 0x7ffffff005047892 */ /* 0x000fe2000f8ec0ff */
[----:B------:R-:W-:Y:S02]  /*0140*/  MOV R16, RZ ;  /* 0x000000ff00107202 */ /* 0x000fe40000000f00 */
[----:B------:R-:W-:Y:S01]  /*0150*/  MOV R18, R0 ;  /* 0x0000000000127202 */ /* 0x000fe20000000f00 */
[----:B------:R-:W-:-:S12]  /*0160*/  UIADD3 UR7, UPT, UPT, -UR4, URZ, URZ ;  /* 0x000000ff04077290 */ /* 0x000fd8000fffe1ff */
.L_x_2:
[----:B------:R-:W0:Y:S02]  /*0170*/  LDC.64 R4, c[0x0][0x380] ;  /* 0x0000e000ff047b82 */ /* 0x000e240000000a00 */
[----:B0-----:R-:W-:-:S05]  /*0180*/  IMAD.WIDE R4, R18, 0x4, R4 ;  /* 0x0000000412047825 */ /* 0x001fca00078e0204 */
[----:B------:R-:W2:Y:S01]  /*0190*/  LDG.E R25, desc[UR8][R4.64] ;  /* 0x0000000804197981 */ /* 0x000ea2000c1e1900 */
[----:B------:R-:W-:-:S05]  /*01a0*/  IMAD.WIDE R6, R17, 0x4, R4 ;  /* 0x0000000411067825 */ /* 0x000fca00078e0204 */
[----:B------:R0:W3:Y:S01]  /*01b0*/  LDG.E R23, desc[UR8][R6.64] ;  /* 0x0000000806177981 */ /* 0x0000e2000c1e1900 */
[----:B------:R-:W-:-:S05]  /*01c0*/  IMAD.WIDE R8, R17, 0x4, R6 ;  /* 0x0000000411087825 */ /* 0x000fca00078e0206 */
[----:B------:R1:W4:Y:S01]  /*01d0*/  LDG.E R22, desc[UR8][R8.64] ;  /* 0x0000000808167981 */ /* 0x000322000c1e1900 */
[----:B------:R-:W-:-:S05]  /*01e0*/  IMAD.WIDE R12, R17, 0x4, R8 ;  /* 0x00000004110c7825 */ /* 0x000fca00078e0208 */
[----:B------:R-:W5:Y:S01]  /*01f0*/  LDG.E R21, desc[UR8][R12.64] ;  /* 0x000000080c157981 */ /* 0x000f62000c1e1900 */
[----:B------:R-:W-:-:S05]  /*0200*/  IMAD.WIDE R14, R17, 0x4, R12 ;  /* 0x00000004110e7825 */ /* 0x000fca00078e020c */
[----:B------:R-:W5:Y:S01]  /*0210*/  LDG.E R20, desc[UR8][R14.64] ;  /* 0x000000080e147981 */ /* 0x000f62000c1e1900 */
[----:B------:R-:W-:-:S05]  /*0220*/  IMAD.WIDE R2, R17, 0x4, R14 ;  /* 0x0000000411027825 */ /* 0x000fca00078e020e */
[----:B------:R1:W5:Y:S01]  /*0230*/  LDG.E R19, desc[UR8][R2.64] ;  /* 0x0000000802137981 */ /* 0x000362000c1e1900 */
[----:B------:R-:W-:-:S05]  /*0240*/  IMAD.WIDE R26, R17, 0x4, R2 ;  /* 0x00000004111a7825 */ /* 0x000fca00078e0202 */
[----:B------:R1:W5:Y:S01]  /*0250*/  LDG.E R24, desc[UR8][R26.64] ;  /* 0x000000081a187981 */ /* 0x000362000c1e1900 */
[----:B------:R-:W-:-:S05]  /*0260*/  IMAD.WIDE R10, R17, 0x4, R26 ;  /* 0x00000004110a7825 */ /* 0x000fca00078e021a */
[----:B------:R1:W5:Y:S01]  /*0270*/  LDG.E R28, desc[UR8][R10.64] ;  /* 0x000000080a1c7981 */ /* 0x000362000c1e1900 */
[----:B0-----:R-:W-:-:S04]  /*0280*/  IMAD.WIDE R6, R17, 0x4, R10 ;  /* 0x0000000411067825 */ /* 0x001fc800078e020a */
[C---:B-1----:R-:W-:Y:S02]  /*0290*/  IMAD.WIDE R8, R17.reuse, 0x4, R6 ;  /* 0x0000000411087825 */ /* 0x042fe400078e0206 */
[----:B------:R-:W5:Y:S02]  /*02a0*/  LDG.E R6, desc[UR8][R6.64] ;  /* 0x0000000806067981 */ /* 0x000f64000c1e1900 */
[C---:B------:R-:W-:Y:S02]  /*02b0*/  IMAD.WIDE R2, R17.reuse, 0x4, R8 ;  /* 0x0000000411027825 */ /* 0x040fe400078e0208 */
[----:B------:R-:W5:Y:S02]  /*02c0*/  LDG.E R8, desc[UR8][R8.64] ;  /* 0x0000000808087981 */ /* 0x000f64000c1e1900 */
[C---:B------:R-:W-:Y:S02]  /*02d0*/  IMAD.WIDE R4, R17.reuse, 0x4, R2 ;  /* 0x0000000411047825 */ /* 0x040fe400078e0202 */
[----:B------:R-:W5:Y:S02]  /*02e0*/  LDG.E R29, desc[UR8][R2.64] ;  /* 0x00000008021d7981 */ /* 0x000f64000c1e1900 */
[----:B------:R-:W-:-:S02]  /*02f0*/  IMAD.WIDE R12, R17, 0x4, R4 ;  /* 0x00000004110c7825 */ /* 0x000fc400078e0204 */
[----:B------:R-:W5:Y:S02]  /*0300*/  LDG.E R4, desc[UR8][R4.64] ;  /* 0x0000000804047981 */ /* 0x000f64000c1e1900 */
[C---:B------:R-:W-:Y:S02]  /*0310*/  IMAD.WIDE R14, R17.reuse, 0x4, R12 ;  /* 0x00000004110e7825 */ /* 0x040fe400078e020c */
[----:B------:R-:W5:Y:S02]  /*0320*/  LDG.E R12, desc[UR8][R12.64] ;  /* 0x000000080c0c7981 */ /* 0x000f64000c1e1900 */
[C---:B------:R-:W-:Y:S02]  /*0330*/  IMAD.WIDE R26, R17.reuse, 0x4, R14 ;  /* 0x00000004111a7825 */ /* 0x040fe400078e020e */
[----:B------:R-:W5:Y:S02]  /*0340*/  LDG.E R14, desc[UR8][R14.64] ;  /* 0x000000080e0e7981 */ /* 0x000f64000c1e1900 */
[----:B------:R-:W-:-:S02]  /*0350*/  IMAD.WIDE R10, R17, 0x4, R26 ;  /* 0x00000004110a7825 */ /* 0x000fc400078e021a */
[----:B------:R-:W5:Y:S04]  /*0360*/  LDG.E R26, desc[UR8][R26.64] ;  /* 0x000000081a1a7981 */ /* 0x000f68000c1e1900 */
[----:B------:R-:W5:Y:S01]  /*0370*/  LDG.E R10, desc[UR8][R10.64] ;  /* 0x000000080a0a7981 */ /* 0x000f62000c1e1900 */
[----:B------:R-:W-:-:S04]  /*0380*/  UIADD3 UR7, UPT, UPT, UR7, 0x10, URZ ;  /* 0x0000001007077890 */ /* 0x000fc8000fffe0ff */
[----:B------:R-:W-:Y:S01]  /*0390*/  UISETP.NE.AND UP1, UPT, UR7, URZ, UPT ;  /* 0x000000ff0700728c */ /* 0x000fe2000bf25270 */
[----:B------:R-:W-:Y:S01]  /*03a0*/  LEA R18, R17, R18, 0x4 ;  /* 0x0000001211127211 */ /* 0x000fe200078e20ff */
[----:B--2---:R-:W-:-:S04]  /*03b0*/  FADD R16, R25, R16 ;  /* 0x0000001019107221 */ /* 0x004fc80000000000 */
[----:B---3--:R-:W-:-:S04]  /*03c0*/  FADD R23, R16, R23 ;  /* 0x0000001710177221 */ /* 0x008fc80000000000 */
[----:B----4-:R-:W-:-:S04]  /*03d0*/  FADD R22, R23, R22 ;  /* 0x0000001617167221 */ /* 0x010fc80000000000 */
[----:B-----5:R-:W-:-:S04]  /*03e0*/  FADD R21, R22, R21 ;  /* 0x0000001516157221 */ /* 0x020fc80000000000 */
[----:B------:R-:W-:-:S04]  /*03f0*/  FADD R20, R21, R20 ;  /* 0x0000001415147221 */ /* 0x000fc80000000000 */
        /* <DEDUP_REMOVED lines=10> */
[----:B------:R-:W-:Y:S01]  /*04a0*/  FADD R16, R29, R10 ;  /* 0x0000000a1d107221 */ /* 0x000fe20000000000 */
[----:B------:R-:W-:Y:S06]  /*04b0*/  BRA.U UP1, `(.L_x_2) ;  /* 0xfffffffd012c7547 */ /* 0x000fec000b83ffff */
.L_x_1:
[----:B------:R-:W-:Y:S05]  /*04c0*/  BRA.U !UP0, `(.L_x_0) ;  /* 0x0000000108f87547 */ /* 0x000fea000b800000 */
[----:B------:R-:W-:Y:S02]  /*04d0*/  UISETP.GE.U32.AND UP0, UPT, UR6, 0x8, UPT ;  /* 0x000000080600788c */ /* 0x000fe4000bf06070 */
[----:B------:R-:W-:-:S04]  /*04e0*/  ULOP3.LUT UR7, UR5, 0x7, URZ, 0xc0, !UPT ;  /* 0x0000000705077892 */ /* 0x000fc8000f8ec0ff */
[----:B------:R-:W-:-:S03]  /*04f0*/  UISETP.NE.AND UP1, UPT, UR7, URZ, UPT ;  /* 0x000000ff0700728c */ /* 0x000fc6000bf25270 */
[----:B------:R-:W-:Y:S08]  /*0500*/  BRA.U !UP0, `(.L_x_3) ;  /* 0x00000001086c7547 */ /* 0x000ff0000b800000 */
[----:B------:R-:W0:Y:S01]  /*0510*/  LDC.64 R2, c[0x0][0x380] ;  /* 0x0000e000ff027b82 */ /* 0x000e220000000a00 */
[----:B------:R-:W-:-:S04]  /*0520*/  IMAD R5, R17, UR4, R0 ;  /* 0x0000000411057c24 */ /* 0x000fc8000f8e0200 */
[----:B0-----:R-:W-:-:S04]  /*0530*/  IMAD.WIDE R2, R5, 0x4, R2 ;  /* 0x0000000405027825 */ /* 0x001fc800078e0202 */
[C---:B------:R-:W-:Y:S02]  /*0540*/  IMAD.WIDE R4, R17.reuse, 0x4, R2 ;  /* 0x0000000411047825 */ /* 0x040fe400078e0202 */
[----:B------:R-:W2:Y:S02]  /*0550*/  LDG.E R3, desc[UR8][R2.64] ;  /* 0x0000000802037981 */ /* 0x000ea4000c1e1900 */
[C---:B------:R-:W-:Y:S02]  /*0560*/  IMAD.WIDE R6, R17.reuse, 0x4, R4 ;  /* 0x0000000411067825 */ /* 0x040fe400078e0204 */
[----:B------:R-:W3:Y:S02]  /*0570*/  LDG.E R4, desc[UR8][R4.64] ;  /* 0x0000000804047981 */ /* 0x000ee4000c1e1900 */
[C---:B------:R-:W-:Y:S02]  /*0580*/  IMAD.WIDE R8, R17.reuse, 0x4, R6 ;  /* 0x0000000411087825 */ /* 0x040fe400078e0206 */
[----:B------:R-:W4:Y:S02]  /*0590*/  LDG.E R6, desc[UR8][R6.64] ;  /* 0x0000000806067981 */ /* 0x000f24000c1e1900 */
        /* <DEDUP_REMOVED lines=9> */
[----:B------:R-:W-:Y:S01]  /*0630*/  UIADD3 UR4, UPT, UPT, UR4, 0x8, URZ ;  /* 0x0000000804047890 */ /* 0x000fe2000fffe0ff */
[----:B--2---:R-:W-:-:S04]  /*0640*/  FADD R3, R16, R3 ;  /* 0x0000000310037221 */ /* 0x004fc80000000000 */
[----:B---3--:R-:W-:-:S04]  /*0650*/  FADD R3, R3, R4 ;  /* 0x0000000403037221 */ /* 0x008fc80000000000 */
[----:B----4-:R-:W-:-:S04]  /*0660*/  FADD R3, R3, R6 ;  /* 0x0000000603037221 */ /* 0x010fc80000000000 */
[----:B-----5:R-:W-:-:S04]  /*0670*/  FADD R3, R3, R8 ;  /* 0x0000000803037221 */ /* 0x020fc80000000000 */
[----:B------:R-:W-:-:S04]  /*0680*/  FADD R3, R3, R10 ;  /* 0x0000000a03037221 */ /* 0x000fc80000000000 */
[----:B------:R-:W-:-:S04]  /*0690*/  FADD R3, R3, R12 ;  /* 0x0000000c03037221 */ /* 0x000fc80000000000 */
[----:B------:R-:W-:-:S04]  /*06a0*/  FADD R3, R3, R14 ;  /* 0x0000000e03037221 */ /* 0x000fc80000000000 */
[----:B------:R-:W-:-:S07]  /*06b0*/  FADD R16, R3, R18 ;  /* 0x0000001203107221 */ /* 0x000fce0000000000 */
.L_x_3:
        /* <DEDUP_REMOVED lines=12> */
[----:B------:R-:W-:Y:S02]  /*0780*/  IMAD.WIDE R8, R17, 0x4, R6 ;  /* 0x0000000411087825 */ /* 0x000fe400078e0206 */
[----:B------:R-:W4:Y:S04]  /*0790*/  LDG.E R7, desc[UR8][R6.64] ;  /* 0x0000000806077981 */ /* 0x000f28000c1e1900 */
[----:B------:R-:W5:Y:S01]  /*07a0*/  LDG.E R9, desc[UR8][R8.64] ;  /* 0x0000000808097981 */ /* 0x000f62000c1e1900 */
[----:B------:R-:W-:Y:S01]  /*07b0*/  UIADD3 UR4, UPT, UPT, UR4, 0x4, URZ ;  /* 0x0000000404047890 */ /* 0x000fe2000fffe0ff */
[----:B--2---:R-:W-:-:S04]  /*07c0*/  FADD R16, R16, R3 ;  /* 0x0000000310107221 */ /* 0x004fc80000000000 */
[----:B---3--:R-:W-:-:S04]  /*07d0*/  FADD R16, R16, R5 ;  /* 0x0000000510107221 */ /* 0x008fc80000000000 */
[----:B----4-:R-:W-:-:S04]  /*07e0*/  FADD R16, R16, R7 ;  /* 0x0000000710107221 */ /* 0x010fc80000000000 */
[----:B-----5:R-:W-:-:S07]  /*07f0*/  FADD R16, R16, R9 ;  /* 0x0000000910107221 */ /* 0x020fce0000000000 */
.L_x_4:
[----:B------:R-:W-:Y:S05]  /*0800*/  BRA.U !UP1, `(.L_x_0) ;  /* 0x0000000109287547 */ /* 0x000fea000b800000 */
[----:B------:R-:W0:Y:S01]  /*0810*/  LDC.64 R4, c[0x0][0x380] ;  /* 0x0000e000ff047b82 */ /* 0x000e220000000a00 */
[----:B------:R-:W-:Y:S01]  /*0820*/  IMAD R6, R17, UR4, R0 ;  /* 0x0000000411067c24 */ /* 0x000fe2000f8e0200 */
[----:B------:R-:W-:-:S12]  /*0830*/  UIADD3 UR5, UPT, UPT, -UR5, URZ, URZ ;  /* 0x000000ff05057290 */ /* 0x000fd8000fffe1ff */
.L_x_5:
[----:B0-----:R-:W-:-:S06]  /*0840*/  IMAD.WIDE R2, R6, 0x4, R4 ;  /* 0x0000000406027825 */ /* 0x001fcc00078e0204 */
[----:B------:R-:W2:Y:S01]  /*0850*/  LDG.E R3, desc[UR8][R2.64] ;  /* 0x0000000802037981 */ /* 0x000ea2000c1e1900 */
[----:B------:R-:W-:Y:S01]  /*0860*/  UIADD3 UR5, UPT, UPT, UR5, 0x1, URZ ;  /* 0x0000000105057890 */ /* 0x000fe2000fffe0ff */
[----:B------:R-:W-:-:S03]  /*0870*/  IADD3 R6, PT, PT, R6, R17, RZ ;  /* 0x0000001106067210 */ /* 0x000fc60007ffe0ff */
[----:B------:R-:W-:Y:S01]  /*0880*/  UISETP.NE.AND UP0, UPT, UR5, URZ, UPT ;  /* 0x000000ff0500728c */ /* 0x000fe2000bf05270 */
[----:B--2---:R-:W-:-:S08]  /*0890*/  FADD R16, R3, R16 ;  /* 0x0000001003107221 */ /* 0x004fd00000000000 */
[----:B------:R-:W-:Y:S05]  /*08a0*/  BRA.U UP0, `(.L_x_5) ;  /* 0xfffffffd00e47547 */ /* 0x000fea000b83ffff */
.L_x_0:
[----:B------:R-:W0:Y:S02]  /*08b0*/  LDC.64 R2, c[0x0][0x388] ;  /* 0x0000e200ff027b82 */ /* 0x000e240000000a00 */
[----:B0-----:R-:W-:-:S05]  /*08c0*/  IMAD.WIDE R2, R0, 0x4, R2 ;  /* 0x0000000400027825 */ /* 0x001fca00078e0202 */
[----:B------:R-:W-:Y:S01]  /*08d0*/  STG.E desc[UR8][R2.64], R16 ;  /* 0x0000001002007986 */ /* 0x000fe2000c101908 */
[----:B------:R-:W-:Y:S05]  /*08e0*/  EXIT ;  /* 0x000000000000794d */ /* 0x000fea0003800000 */
.L_x_6:
[----:B------:R-:W-:-:S00]  /*08f0*/  BRA `(.L_x_6) ;  /* 0xfffffffc00fc7947 */ /* 0x000fc0000383ffff */
[----:B------:R-:W-:-:S00]  /*0900*/  NOP ;  /* 0x0000000000007918 */ /* 0x000fc00000000000 */
[----:B------:R-:W-:-:S00]  /*0910*/  NOP ;  /* 0x0000000000007918 */ /* 0x000fc00000000000 */
[----:B------:R-:W-:-:S00]  /*0920*/  NOP ;  /* 0x0000000000007918 */ /* 0x000fc00000000000 */
[----:B------:R-:W-:-:S00]  /*0930*/  NOP ;  /* 0x0000000000007918 */ /* 0x000fc00000000000 */
[----:B------:R-:W-:-:S00]  /*0940*/  NOP ;  /* 0x0000000000007918 */ /* 0x000fc00000000000 */
[----:B------:R-:W-:-:S00]  /*0950*/  NOP ;  /* 0x0000000000007918 */ /* 0x000fc00000000000 */
[----:B------:R-:W-:-:S00]  /*0960*/  NOP ;  /* 0x0000000000007918 */ /* 0x000fc00000000000 */
[----:B------:R-:W-:-:S00]  /*0970*/  NOP ;  /* 0x0000000000007918 */ /* 0x000fc00000000000 */
.L_x_138:


//--------------------- .text._Z20relu_backward_kernelPKfPfi --------------------------
	.section	.text._Z20relu_backward_kernelPKfPfi,"ax",@progbits
	.align	128
        .global         _Z20relu_backward_kernelPKfPfi
        .type           _Z20relu_backward_kernelPKfPfi,@function
        .size           _Z20relu_backward_kernelPKfPfi,(.L_x_139 - _Z20relu_backward_kernelPKfPfi)
        .other          _Z20relu_backward_kernelPKfPfi,@"STO_CUDA_ENTRY STV_DEFAULT"
_Z20relu_backward_kernelPKfPfi:
.text._Z20relu_backward_kernelPKfPfi:
[----:B------:R-:W-:Y:S01]  /*0000*/  LDC R1, c[0x0][0x37c] ;  /* 0x0000df00ff017b82 */ /* 0x000fe20000000800 */
[----:B------:R-:W0:Y:S07]  /*0010*/  S2R R0, SR_TID.X ;  /* 0x0000000000007919 */ /* 0x000e2e0000002100 */
[----:B------:R-:W0:Y:S01]  /*0020*/  S2UR UR4, SR_CTAID.X ;  /* 0x00000000000479c3 */ /* 0x000e220000002500 */
[----:B------:R-:W1:Y:S07]  /*0030*/  LDCU UR5, c[0x0][0x390] ;  /* 0x00007200ff0577ac */ /* 0x000e6e0008000800 */
[----:B------:R-:W0:Y:S02]  /*0040*/  LDC R5, c[0x0][0x360] ;  /* 0x0000d800ff057b82 */ /* 0x000e240000000800 */
[----:B0-----:R-:W-:-:S05]  /*0050*/  IMAD R5, R5, UR4, R0 ;  /* 0x0000000405057c24 */ /* 0x001fca000f8e0200 */
[----:B-1----:R-:W-:-:S13]  /*0060*/  ISETP.GE.AND P0, PT, R5, UR5, PT ;  /* 0x0000000505007c0c */ /* 0x002fda000bf06270 */
[----:B------:R-:W-:Y:S05]  /*0070*/  @P0 EXIT ;  /* 0x000000000000094d */ /* 0x000fea0003800000 */
[----:B------:R-:W0:Y:S01]  /*0080*/  LDC.64 R2, c[0x0][0x380] ;  /* 0x0000e000ff027b82 */ /* 0x000e220000000a00 */
[----:B------:R-:W1:Y:S01]  /*0090*/  LDCU.64 UR4, c[0x0][0x358] ;  /* 0x00006b00ff0477ac */ /* 0x000e620008000a00 */
[----:B0-----:R-:W-:-:S06]  /*00a0*/  IMAD.WIDE R2, R5, 0x4, R2 ;  /* 0x0000000405027825 */ /* 0x001fcc00078e0202 */
[----:B-1----:R-:W2:Y:S02]  /*00b0*/  LDG.E R2, desc[UR4][R2.64] ;  /* 0x0000000402027981 */ /* 0x002ea4000c1e1900 */
[----:B--2---:R-:W-:-:S13]  /*00c0*/  FSETP.GTU.AND P0, PT, R2, RZ, PT ;  /* 0x000000ff0200720b */ /* 0x004fda0003f0c000 */
[----:B------:R-:W-:Y:S05]  /*00d0*/  @P0 EXIT ;  /* 0x000000000000094d */ /* 0x000fea0003800000 */
[----:B------:R-:W0:Y:S02]  /*00e0*/  LDC.64 R2, c[0x0][0x388] ;  /* 0x0000e200ff027b82 */ /* 0x000e240000000a00 */
[----:B0-----:R-:W-:-:S05]  /*00f0*/  IMAD.WIDE R2, R5, 0x4, R2 ;  /* 0x0000000405027825 */ /* 0x001fca00078e0202 */
[----:B------:R-:W-:Y:S01]  /*0100*/  STG.E desc[UR4][R2.64], RZ ;  /* 0x000000ff02007986 */ /* 0x000fe2000c101904 */
[----:B------:R-:W-:Y:S05]  /*0110*/  EXIT ;  /* 0x000000000000794d */ /* 0x000fea0003800000 */
.L_x_7:
        /* <DEDUP_REMOVED lines=14> */
.L_x_139:


//--------------------- .text._Z19relu_forward_kernelPfi --------------------------
	.section	.text._Z19relu_forward_kernelPfi,"ax",@progbits
	.align	128
        .global         _Z19relu_forward_kernelPfi
        .type           _Z19relu_forward_kernelPfi,@function
        .size           _Z19relu_forward_kernelPfi,(.L_x_140 - _Z19relu_forward_kernelPfi)
        .other          _Z19relu_forward_kernelPfi,@"STO_CUDA_ENTRY STV_DEFAULT"
_Z19relu_forward_kernelPfi:
.text._Z19relu_forward_kernelPfi:
        /* <DEDUP_REMOVED lines=10> */
[----:B0-----:R-:W-:-:S05]  /*00a0*/  IMAD.WIDE R2, R5, 0x4, R2 ;  /* 0x0000000405027825 */ /* 0x001fca00078e0202 */
[----:B-1----:R-:W2:Y:S02]  /*00b0*/  LDG.E R0, desc[UR4][R2.64] ;  /* 0x0000000402007981 */ /* 0x002ea4000c1e1900 */
[----:B--2---:R-:W-:-:S05]  /*00c0*/  FMNMX R5, RZ, R0, !PT ;  /* 0x00000000ff057209 */ /* 0x004fca0007800000 */
[----:B------:R-:W-:Y:S01]  /*00d0*/  STG.E desc[UR4][R2.64], R5 ;  /* 0x0000000502007986 */ /* 0x000fe2000c101904 */
[----:B------:R-:W-:Y:S05]  /*00e0*/  EXIT ;  /* 0x000000000000794d */ /* 0x000fea0003800000 */
.L_x_8:
        /* <DEDUP_REMOVED lines=9> */
.L_x_140:


//--------------------- .text._Z15add_bias_kernelPfPKfii --------------------------
	.section	.text._Z15add_bias_kernelPfPKfii,"ax",@progbits
	.align	128
        .global         _Z15add_bias_kernelPfPKfii
        .type           _Z15add_bias_kernelPfPKfii,@function
        .size           _Z15add_bias_kernelPfPKfii,(.L_x_141 - _Z15add_bias_kernelPfPKfii)
        .other          _Z15add_bias_kernelPfPKfii,@"STO_CUDA_ENTRY STV_DEFAULT"
_Z15add_bias_kernelPfPKfii:
.text._Z15add_bias_kernelPfPKfii:
[----:B------:R-:W-:Y:S01]  /*0000*/  LDC R1, c[0x0][0x37c] ;  /* 0x0000df00ff017b82 */ /* 0x000fe20000000800 */
[----:B------:R-:W0:Y:S07]  /*0010*/  S2R R2, SR_TID.X ;  /* 0x0000000000027919 */ /* 0x000e2e0000002100 */
[----:B------:R-:W1:Y:S01]  /*0020*/  LDC R0, c[0x0][0x364] ;  /* 0x0000d900ff007b82 */ /* 0x000e620000000800 */
[----:B------:R-:W2:Y:S01]  /*0030*/  LDCU.64 UR6, c[0x0][0x390] ;  /* 0x00007200ff0677ac */ /* 0x000ea20008000a00 */
[----:B------:R-:W1:Y:S06]  /*0040*/  S2R R3, SR_TID.Y ;  /* 0x0000000000037919 */ /* 0x000e6c0000002200 */
[----:B------:R-:W0:Y:S08]  /*0050*/  S2UR UR5, SR_CTAID.X ;  /* 0x00000000000579c3 */ /* 0x000e300000002500 */
[----:B------:R-:W0:Y:S08]  /*0060*/  LDC R7, c[0x0][0x360] ;  /* 0x0000d800ff077b82 */ /* 0x000e300000000800 */
[----:B------:R-:W1:Y:S01]  /*0070*/  S2UR UR4, SR_CTAID.Y ;  /* 0x00000000000479c3 */ /* 0x000e620000002600 */
[----:B0-----:R-:W-:-:S05]  /*0080*/  IMAD R7, R7, UR5, R2 ;  /* 0x0000000507077c24 */ /* 0x001fca000f8e0202 */
[----:B--2---:R-:W-:Y:S01]  /*0090*/  ISETP.GE.AND P0, PT, R7, UR7, PT ;  /* 0x0000000707007c0c */ /* 0x004fe2000bf06270 */
[----:B-1----:R-:W-:-:S05]  /*00a0*/  IMAD R0, R0, UR4, R3 ;  /* 0x0000000400007c24 */ /* 0x002fca000f8e0203 */
[----:B------:R-:W-:-:S13]  /*00b0*/  ISETP.GE.OR P0, PT, R0, UR6, P0 ;  /* 0x0000000600007c0c */ /* 0x000fda0008706670 */
[----:B------:R-:W-:Y:S05]  /*00c0*/  @P0 EXIT ;  /* 0x000000000000094d */ /* 0x000fea0003800000 */
[----:B------:R-:W0:Y:S01]  /*00d0*/  LDC.64 R2, c[0x0][0x388] ;  /* 0x0000e200ff027b82 */ /* 0x000e220000000a00 */
[----:B------:R-:W1:Y:S01]  /*00e0*/  LDCU.64 UR4, c[0x0][0x358] ;  /* 0x00006b00ff0477ac */ /* 0x000e620008000a00 */
[----:B------:R-:W-:-:S06]  /*00f0*/  IMAD R9, R0, UR7, R7 ;  /* 0x0000000700097c24 */ /* 0x000fcc000f8e0207 */
[----:B------:R-:W2:Y:S01]  /*0100*/  LDC.64 R4, c[0x0][0x380] ;  /* 0x0000e000ff047b82 */ /* 0x000ea20000000a00 */
[----:B0-----:R-:W-:-:S06]  /*0110*/  IMAD.WIDE R2, R7, 0x4, R2 ;  /* 0x0000000407027825 */ /* 0x001fcc00078e0202 */
[----:B-1----:R-:W3:Y:S01]  /*0120*/  LDG.E R2, desc[UR4][R2.64] ;  /* 0x0000000402027981 */ /* 0x002ee2000c1e1900 */
[----:B--2---:R-:W-:-:S05]  /*0130*/  IMAD.WIDE R4, R9, 0x4, R4 ;  /* 0x0000000409047825 */ /* 0x004fca00078e0204 */
[----:B------:R-:W3:Y:S02]  /*0140*/  LDG.E R7, desc[UR4][R4.64] ;  /* 0x0000000404077981 */ /* 0x000ee4000c1e1900 */
[----:B---3--:R-:W-:-:S05]  /*0150*/  FADD R7, R2, R7 ;  /* 0x0000000702077221 */ /* 0x008fca0000000000 */
[----:B------:R-:W-:Y:S01]  /*0160*/  STG.E desc[UR4][R4.64], R7 ;  /* 0x0000000704007986 */ /* 0x000fe2000c101904 */
[----:B------:R-:W-:Y:S05]  /*0170*/  EXIT ;  /* 0x000000000000794d */ /* 0x000fea0003800000 */
.L_x_9:
        /* <DEDUP_REMOVED lines=16> */
.L_x_141:


//--------------------- .text._Z18adam_update_kernelPfPKfS_S_iffffi --------------------------
	.section	.text._Z18adam_update_kernelPfPKfS_S_iffffi,"ax",@progbits
	.align	128
        .global         _Z18adam_update_kernelPfPKfS_S_iffffi
        .type           _Z18adam_update_kernelPfPKfS_S_iffffi,@function
        .size           _Z18adam_update_kernelPfPKfS_S_iffffi,(.L_x_133 - _Z18adam_update_kernelPfPKfS_S_iffffi)
        .other          _Z18adam_update_kernelPfPKfS_S_iffffi,@"STO_CUDA_ENTRY STV_DEFAULT"
_Z18adam_update_kernelPfPKfS_S_iffffi:
.text._Z18adam_update_kernelPfPKfS_S_iffffi:
        /* <DEDUP_REMOVED lines=9> */
[----:B------:R-:W1:Y:S07]  /*0090*/  LDCU.64 UR4, c[0x0][0x358] ;  /* 0x00006b00ff0477ac */ /* 0x000e6e0008000a00 */
[----:B------:R-:W2:Y:S08]  /*00a0*/  LDC.64 R2, c[0x0][0x388] ;  /* 0x0000e200ff027b82 */ /* 0x000eb00000000a00 */
[----:B------:R-:W3:Y:S01]  /*00b0*/  LDC.64 R6, c[0x0][0x3a8] ;  /* 0x0000ea00ff067b82 */ /* 0x000ee20000000a00 */
[----:B0-----:R-:W-:-:S07]  /*00c0*/  IMAD.WIDE R8, R4, 0x4, R8 ;  /* 0x0000000404087825 */ /* 0x001fce00078e0208 */
[----:B------:R-:W0:Y:S01]  /*00d0*/  LDC.64 R10, c[0x0][0x398] ;  /* 0x0000e600ff0a7b82 */ /* 0x000e220000000a00 */
[----:B-1----:R-:W4:Y:S01]  /*00e0*/  LDG.E R5, desc[UR4][R8.64] ;  /* 0x0000000408057981 */ /* 0x002f22000c1e1900 */
[----:B--2---:R-:W-:-:S06]  /*00f0*/  IMAD.WIDE R2, R4, 0x4, R2 ;  /* 0x0000000404027825 */ /* 0x004fcc00078e0202 */
[----:B------:R-:W2:Y:S01]  /*0100*/  LDG.E R2, desc[UR4][R2.64] ;  /* 0x0000000402027981 */ /* 0x000ea2000c1e1900 */
[----:B---3--:R-:W-:Y:S01]  /*0110*/  FADD R0, -R6, 1 ;  /* 0x3f80000006007421 */ /* 0x008fe20000000100 */
[----:B0-----:R-:W-:-:S04]  /*0120*/  IMAD.WIDE R10, R4, 0x4, R10 ;  /* 0x00000004040a7825 */ /* 0x001fc800078e020a */
[----:B----4-:R-:W-:-:S04]  /*0130*/  FMUL R5, R5, R6 ;  /* 0x0000000605057220 */ /* 0x010fc80000400000 */
[----:B--2---:R-:W-:-:S05]  /*0140*/  FFMA R5, R2, R0, R5 ;  /* 0x0000000002057223 */ /* 0x004fca0000000005 */
[----:B------:R0:W-:Y:S04]  /*0150*/  STG.E desc[UR4][R8.64], R5 ;  /* 0x0000000508007986 */ /* 0x0001e8000c101904 */
[----:B------:R-:W2:Y:S01]  /*0160*/  LDG.E R0, desc[UR4][R10.64] ;  /* 0x000000040a007981 */ /* 0x000ea2000c1e1900 */
[C---:B------:R-:W-:Y:S01]  /*0170*/  FMUL R3, |R6|.reuse, 16777216 ;  /* 0x4b80000006037820 */ /* 0x040fe20000400200 */
[----:B------:R-:W-:-:S04]  /*0180*/  FSETP.GEU.AND P0, PT, |R6|, 1.175494350822287508e-38, PT ;  /* 0x008000000600780b */ /* 0x000fc80003f0e200 */
[----:B------:R-:W-:-:S04]  /*0190*/  FSEL R3, R3, |R6|, !P0 ;  /* 0x4000000603037208 */ /* 0x000fc80004000000 */
[----:B0-----:R-:W-:Y:S01]  /*01a0*/  IADD3 R5, PT, PT, R3, -0x3f3504f3, RZ ;  /* 0xc0cafb0d03057810 */ /* 0x001fe20007ffe0ff */
[----:B------:R-:W-:-:S03]  /*01b0*/  FADD R13, -R7, 1 ;  /* 0x3f800000070d7421 */ /* 0x000fc60000000100 */
[----:B------:R-:W-:Y:S01]  /*01c0*/  LOP3.LUT R12, R5, 0xff800000, RZ, 0xc0, !PT ;  /* 0xff800000050c7812 */ /* 0x000fe200078ec0ff */
[----:B------:R-:W-:-:S03]  /*01d0*/  FMUL R13, R2, R13 ;  /* 0x0000000d020d7220 */ /* 0x000fc60000400000 */
[----:B------:R-:W-:-:S05]  /*01e0*/  IADD3 R3, PT, PT, R3, -R12, RZ ;  /* 0x8000000c03037210 */ /* 0x000fca0007ffe0ff */
[----:B------:R-:W-:Y:S01]  /*01f0*/  FADD R5, R3, -1 ;  /* 0xbf80000003057421 */ /* 0x000fe20000000000 */
[----:B------:R-:W-:Y:S01]  /*0200*/  I2FP.F32.S32 R12, R12 ;  /* 0x0000000c000c7245 */ /* 0x000fe20000201400 */
[----:B--2---:R-:W-:-:S04]  /*0210*/  FMUL R7, R0, R7 ;  /* 0x0000000700077220 */ /* 0x004fc80000400000 */
[----:B------:R-:W-:Y:S01]  /*0220*/  FFMA R0, R2, R13, R7 ;  /* 0x0000000d02007223 */ /* 0x000fe20000000007 */
[----:B------:R-:W-:Y:S01]  /*0230*/  FADD R7, R3, 1 ;  /* 0x3f80000003077421 */ /* 0x000fe20000000000 */
[----:B------:R-:W0:Y:S05]  /*0240*/  LDC R13, c[0x0][0x3b4] ;  /* 0x0000ed00ff0d7b82 */ /* 0x000e2a0000000800 */
[----:B------:R-:W1:Y:S01]  /*0250*/  MUFU.RCP R7, R7 ;  /* 0x0000000700077308 */ /* 0x000e620000001000 */
[----:B------:R2:W-:Y:S01]  /*0260*/  STG.E desc[UR4][R10.64], R0 ;  /* 0x000000000a007986 */ /* 0x0005e2000c101904 */
[----:B------:R-:W-:-:S03]  /*0270*/  FSEL R3, RZ, -24, P0 ;  /* 0xc1c00000ff037808 */ /* 0x000fc60000000000 */
[----:B------:R1:W5:Y:S01]  /*0280*/  LDG.E R2, desc[UR4][R8.64] ;  /* 0x0000000408027981 */ /* 0x000362000c1e1900 */
[----:B--2---:R-:W-:Y:S01]  /*0290*/  FADD R10, R5, R5 ;  /* 0x00000005050a7221 */ /* 0x004fe20000000000 */
[----:B------:R-:W-:-:S03]  /*02a0*/  HFMA2 R11, -RZ, RZ, 0.771484375, 0.21533203125 ;  /* 0x3a2c32e4ff0b7431 */ /* 0x000fc600000001ff */
[----:B-1----:R-:W-:Y:S01]  /*02b0*/  FMUL R9, R7, R10 ;  /* 0x0000000a07097220 */ /* 0x002fe20000400000 */
[----:B------:R-:W-:-:S03]  /*02c0*/  FFMA R12, R12, 1.1920928955078125e-07, R3 ;  /* 0x340000000c0c7823 */ /* 0x000fc60000000003 */
[----:B------:R-:W-:Y:S01]  /*02d0*/  FADD R10, R5, -R9 ;  /* 0x80000009050a7221 */ /* 0x000fe20000000000 */
[C---:B------:R-:W-:Y:S01]  /*02e0*/  FMUL R8, R9.reuse, R9 ;  /* 0x0000000909087220 */ /* 0x040fe20000400000 */
[----:B------:R-:W-:Y:S02]  /*02f0*/  FFMA R3, R9, 1.4426950216293334961, R12 ;  /* 0x3fb8aa3b09037823 */ /* 0x000fe4000000000c */
[----:B------:R-:W-:Y:S01]  /*0300*/  FADD R10, R10, R10 ;  /* 0x0000000a0a0a7221 */ /* 0x000fe20000000000 */
[----:B------:R-:W-:Y:S01]  /*0310*/  FFMA R11, R8, R11, 0.0032181653659790754318 ;  /* 0x3b52e7db080b7423 */ /* 0x000fe2000000000b */
[----:B------:R-:W-:Y:S02]  /*0320*/  FADD R12, R12, -R3 ;  /* 0x800000030c0c7221 */ /* 0x000fe40000000000 */
[----:B------:R-:W-:Y:S01]  /*0330*/  FFMA R10, R5, -R9, R10 ;  /* 0x80000009050a7223 */ /* 0x000fe2000000000a */
[----:B------:R-:W-:Y:S01]  /*0340*/  FFMA R11, R8, R11, 0.018033718690276145935 ;  /* 0x3c93bb73080b7423 */ /* 0x000fe2000000000b */
[----:B------:R-:W-:-:S02]  /*0350*/  FFMA R5, R9, 1.4426950216293334961, R12 ;  /* 0x3fb8aa3b09057823 */ /* 0x000fc4000000000c */
[----:B------:R-:W-:Y:S01]  /*0360*/  FMUL R10, R7, R10 ;  /* 0x0000000a070a7220 */ /* 0x000fe20000400000 */
[----:B------:R-:W-:-:S03]  /*0370*/  FFMA R11, R8, R11, 0.12022458761930465698 ;  /* 0x3df6384f080b7423 */ /* 0x000fc6000000000b */
[----:B------:R-:W-:Y:S01]  /*0380*/  FFMA R12, R10, 1.4426950216293334961, R5 ;  /* 0x3fb8aa3b0a0c7823 */ /* 0x000fe20000000005 */
[----:B------:R-:W-:-:S03]  /*0390*/  FMUL R8, R8, R11 ;  /* 0x0000000b08087220 */ /* 0x000fc60000400000 */
[----:B------:R-:W-:Y:S01]  /*03a0*/  FFMA R5, R9, 1.9251366722983220825e-08, R12 ;  /* 0x32a55e3409057823 */ /* 0x000fe2000000000c */
[----:B------:R-:W-:-:S04]  /*03b0*/  FMUL R7, R8, 3 ;  /* 0x4040000008077820 */ /* 0x000fc80000400000 */
[----:B------:R-:W-:-:S04]  /*03c0*/  FFMA R5, R10, R7, R5 ;  /* 0x000000070a057223 */ /* 0x000fc80000000005 */
[----:B------:R-:W-:Y:S01]  /*03d0*/  FFMA R10, R9, R8, R5 ;  /* 0x00000008090a7223 */ /* 0x000fe20000000005 */
[----:B0-----:R-:W-:-:S03]  /*03e0*/  I2FP.F32.S32 R5, R13 ;  /* 0x0000000d00057245 */ /* 0x001fc60000201400 */
[----:B------:R-:W-:-:S04]  /*03f0*/  FADD R12, R3, R10 ;  /* 0x0000000a030c7221 */ /* 0x000fc80000000000 */
[----:B------:R-:W-:-:S04]  /*0400*/  FMUL R8, R5, R12 ;  /* 0x0000000c05087220 */ /* 0x000fc80000400000 */
[----:B------:R-:W0:Y:S01]  /*0410*/  FRND R7, R8 ;  /* 0x0000000800077307 */ /* 0x000e220000201000 */
[----:B------:R-:W-:-:S04]  /*0420*/  FADD R3, -R3, R12 ;  /* 0x0000000c03037221 */ /* 0x000fc80000000100 */
[----:B------:R-:W-:Y:S01]  /*0430*/  FADD R10, R10, -R3 ;  /* 0x800000030a0a7221 */ /* 0x000fe20000000000 */
[----:B------:R-:W-:-:S04]  /*0440*/  FFMA R3, R5, R12, -R8 ;  /* 0x0000000c05037223 */ /* 0x000fc80000000808 */
[----:B------:R-:W-:Y:S01]  /*0450*/  FFMA R3, R5, R10, R3 ;  /* 0x0000000a05037223 */ /* 0x000fe20000000003 */
[----:B------:R-:W-:Y:S01]  /*0460*/  MOV R9, 0x391fcb8e ;  /* 0x391fcb8e00097802 */ /* 0x000fe20000000f00 */
[----:B0-----:R-:W-:-:S04]  /*0470*/  FADD R10, R8, -R7 ;  /* 0x80000007080a7221 */ /* 0x001fc80000000000 */
[----:B------:R-:W-:-:S04]  /*0480*/  FADD R10, R3, R10 ;  /* 0x0000000a030a7221 */ /* 0x000fc80000000000 */
[----:B------:R-:W-:-:S04]  /*0490*/  FFMA R3, R10, R9, 0.0013391353422775864601 ;  /* 0x3aaf85ed0a037423 */ /* 0x000fc80000000009 */
[----:B------:R-:W-:Y:S01]  /*04a0*/  FFMA R3, R10, R3, 0.0096188392490148544312 ;  /* 0x3c1d98560a037423 */ /* 0x000fe20000000003 */
[----:B------:R-:W-:-:S03]  /*04b0*/  FSETP.GT.AND P0, PT, R7, RZ, PT ;  /* 0x000000ff0700720b */ /* 0x000fc60003f04000 */
[C---:B------:R-:W-:Y:S01]  /*04c0*/  FFMA R9, R10.reuse, R3, 0.055503588169813156128 ;  /* 0x3d6357bb0a097423 */ /* 0x040fe20000000003 */
[----:B------:R-:W-:Y:S01]  /*04d0*/  FMUL R3, R5, 0.5 ;  /* 0x3f00000005037820 */ /* 0x000fe20000400000 */
[----:B------:R-:W0:Y:S01]  /*04e0*/  F2I.NTZ R11, R8 ;  /* 0x00000008000b7305 */ /* 0x000e220000203100 */
[----:B------:R-:W-:Y:S02]  /*04f0*/  SEL R12, RZ, 0x83000000, P0 ;  /* 0x83000000ff0c7807 */ /* 0x000fe40000000000 */
[----:B------:R-:W-:Y:S01]  /*0500*/  ISETP.NE.AND P0, PT, R13, RZ, PT ;  /* 0x000000ff0d00720c */ /* 0x000fe20003f05270 */
[----:B------:R-:W-:-:S04]  /*0510*/  FFMA R9, R10, R9, 0.24022644758224487305 ;  /* 0x3e75fdec0a097423 */ /* 0x000fc80000000009 */
[----:B------:R-:W1:Y:S01]  /*0520*/  FRND.TRUNC R3, R3 ;  /* 0x0000000300037307 */ /* 0x000e62000020d000 */
[----:B------:R-:W-:Y:S01]  /*0530*/  FSETP.EQ.OR P2, PT, R6, 1, !P0 ;  /* 0x3f8000000600780b */ /* 0x000fe20004742400 */
[----:B------:R-:W-:Y:S01]  /*0540*/  FFMA R9, R10, R9, 0.69314718246459960938 ;  /* 0x3f3172180a097423 */ /* 0x000fe20000000009 */
[----:B------:R-:W-:Y:S02]  /*0550*/  FSETP.GT.AND P1, PT, |R8|, 152, PT ;  /* 0x431800000800780b */ /* 0x000fe40003f24200 */
[----:B------:R-:W-:Y:S01]  /*0560*/  IADD3 R14, PT, PT, R12, 0x7f000000, RZ ;  /* 0x7f0000000c0e7810 */ /* 0x000fe20007ffe0ff */
[----:B------:R-:W-:Y:S01]  /*0570*/  FFMA R9, R10, R9, 1 ;  /* 0x3f8000000a097423 */ /* 0x000fe20000000009 */
[----:B0-----:R-:W-:Y:S02]  /*0580*/  LEA R12, R11, -R12, 0x17 ;  /* 0x8000000c0b0c7211 */ /* 0x001fe400078eb8ff */
[----:B------:R-:W-:Y:S01]  /*0590*/  FSETP.GEU.AND P3, PT, R8, RZ, PT ;  /* 0x000000ff0800720b */ /* 0x000fe20003f6e000 */
[----:B------:R-:W-:Y:S01]  /*05a0*/  FMUL R9, R9, R14 ;  /* 0x0000000e09097220 */ /* 0x000fe20000400000 */
[----:B-1----:R-:W-:Y:S01]  /*05b0*/  FADD R8, R3, R3 ;  /* 0x0000000303087221 */ /* 0x002fe20000000000 */
[----:B------:R-:W-:-:S02]  /*05c0*/  HFMA2 R3, -RZ, RZ, 1.875, 0 ;  /* 0x3f800000ff037431 */ /* 0x000fc400000001ff */
[----:B------:R-:W-:Y:S02]  /*05d0*/  FMUL R9, R9, R12 ;  /* 0x0000000c09097220 */ /* 0x000fe40000400000 */
[----:B------:R-:W-:Y:S01]  /*05e0*/  @P1 FSEL R9, RZ, +INF , !P3 ;  /* 0x7f800000ff091808 */ /* 0x000fe20005800000 */
[----:B------:R-:W-:Y:S01]  /*05f0*/  FADD R7, R5, -R8 ;  /* 0x8000000805077221 */ /* 0x000fe20000000000 */
[----:B------:R-:W-:Y:S06]  /*0600*/  @P2 BRA `(.L_x_10) ;  /* 0x0000000000502947 */ /* 0x000fec0003800000 */
[----:B------:R-:W-:-:S04]  /*0610*/  FSETP.NAN.AND P1, PT, |R5|, |R5|, PT ;  /* 0x400000050500720b */ /* 0x000fc80003f28200 */
[----:B------:R-:W-:-:S13]  /*0620*/  FSETP.NUM.AND P1, PT, |R6|, |R6|, !P1 ;  /* 0x400000060600720b */ /* 0x000fda0004f27200 */
[----:B------:R-:W-:Y:S01]  /*0630*/  @!P1 FADD R3, R5, R6 ;  /* 0x0000000605039221 */ /* 0x000fe20000000000 */
[----:B------:R-:W-:Y:S06]  /*0640*/  @!P1 BRA `(.L_x_10) ;  /* 0x0000000000409947 */ /* 0x000fec0003800000 */
[C---:B------:R-:W-:Y:S02]  /*0650*/  FSETP.NEU.AND P1, PT, |R6|.reuse, +INF , PT ;  /* 0x7f8000000600780b */ /* 0x040fe40003f2d200 */
[----:B------:R-:W-:-:S13]  /*0660*/  FSETP.NEU.AND P2, PT, R6, RZ, PT ;  /* 0x000000ff0600720b */ /* 0x000fda0003f4d000 */
[----:B------:R-:W-:Y:S05]  /*0670*/  @P1 BRA P2, `(.L_x_11) ;  /* 0x0000000000181947 */ /* 0x000fea0001000000 */
[----:B------:R-:W-:Y:S01]  /*0680*/  ISETP.GE.AND P2, PT, R13, RZ, PT ;  /* 0x000000ff0d00720c */ /* 0x000fe20003f46270 */
[----:B------:R-:W-:Y:S01]  /*0690*/  FADD R3, R6, R6 ;  /* 0x0000000606037221 */ /* 0x000fe20000000000 */
[----:B------:R-:W-:-:S11]  /*06a0*/  FSETP.NEU.AND P1, PT, |R7|, 1, PT ;  /* 0x3f8000000700780b */ /* 0x000fd60003f2d200 */
[----:B------:R-:W-:-:S04]  /*06b0*/  @!P2 LOP3.LUT R3, R3, 0x7f800000, RZ, 0x3c, !PT ;  /* 0x7f8000000303a812 */ /* 0x000fc800078e3cff */
[----:B------:R-:W-:Y:S01]  /*06c0*/  @P1 LOP3.LUT R3, R3, 0x7fffffff, RZ, 0xc0, !PT ;  /* 0x7fffffff03031812 */ /* 0x000fe200078ec0ff */
[----:B------:R-:W-:Y:S06]  /*06d0*/  BRA `(.L_x_10) ;  /* 0x00000000001c7947 */ /* 0x000fec0003800000 */
.L_x_11:
[----:B------:R-:W-:Y:S02]  /*06e0*/  FSETP.NEU.AND P1, PT, |R5|, +INF , PT ;  /* 0x7f8000000500780b */ /* 0x000fe40003f2d200 */
[----:B------:R-:W-:-:S13]  /*06f0*/  FSETP.EQ.AND P2, PT, R6, -1, PT ;  /* 0xbf8000000600780b */ /* 0x000fda0003f42000 */
[----:B------:R-:W-:Y:S05]  /*0700*/  @!P1 BRA P2, `(.L_x_10) ;  /* 0x0000000000109947 */ /* 0x000fea0001000000 */
[----:B------:R-:W-:Y:S02]  /*0710*/  FSETP.GEU.AND P1, PT, R6, RZ, PT ;  /* 0x000000ff0600720b */ /* 0x000fe40003f2e000 */
[----:B------:R-:W-:-:S11]  /*0720*/  MOV R3, R9 ;  /* 0x0000000900037202 */ /* 0x000fd60000000f00 */
[----:B------:R-:W-:-:S04]  /*0730*/  @!P1 FSETP.NEU.AND P2, PT, |R7|, 1, PT ;  /* 0x3f8000000700980b */ /* 0x000fc80003f4d200 */
[----:B------:R-:W-:-:S09]  /*0740*/  @!P1 FSEL R3, R9, -R9, P2 ;  /* 0x8000000909039208 */ /* 0x000fd20001000000 */
.L_x_10:
[----:B------:R-:W-:Y:S01]  /*0750*/  FADD R11, -R3, 1 ;  /* 0x3f800000030b7421 */ /* 0x000fe20000000100 */
[----:B------:R-:W-:Y:S03]  /*0760*/  BSSY.RECONVERGENT B0, `(.L_x_12) ;  /* 0x000000e000007945 */ /* 0x000fe60003800200 */
[----:B------:R-:W0:Y:S08]  /*0770*/  MUFU.RCP R3, R11 ;  /* 0x0000000b00037308 */ /* 0x000e300000001000 */
[----:B-----5:R-:W1:Y:S01]  /*0780*/  FCHK P1, R2, R11 ;  /* 0x0000000b02007302 */ /* 0x020e620000020000 */
[----:B0-----:R-:W-:-:S04]  /*0790*/  FFMA R6, -R11, R3, 1 ;  /* 0x3f8000000b067423 */ /* 0x001fc80000000103 */
[----:B------:R-:W-:Y:S01]  /*07a0*/  FFMA R3, R3, R6, R3 ;  /* 0x0000000603037223 */ /* 0x000fe20000000003 */
[----:B------:R-:W-:-:S03]  /*07b0*/  IMAD.MOV.U32 R6, RZ, RZ, 0x3f800000 ;  /* 0x3f800000ff067424 */ /* 0x000fc600078e00ff */
[----:B------:R-:W-:-:S04]  /*07c0*/  FFMA R8, R2, R3, RZ ;  /* 0x0000000302087223 */ /* 0x000fc800000000ff */
[----:B------:R-:W-:-:S04]  /*07d0*/  FFMA R9, -R11, R8, R2 ;  /* 0x000000080b097223 */ /* 0x000fc80000000102 */
[----:B------:R-:W-:Y:S01]  /*07e0*/  FFMA R8, R3, R9, R8 ;  /* 0x0000000903087223 */ /* 0x000fe20000000008 */
[----:B-1----:R-:W-:Y:S06]  /*07f0*/  @!P1 BRA `(.L_x_13) ;  /* 0x0000000000109947 */ /* 0x002fec0003800000 */
[----:B------:R-:W-:Y:S02]  /*0800*/  MOV R3, R11 ;  /* 0x0000000b00037202 */ /* 0x000fe40000000f00 */
[----:B------:R-:W-:-:S07]  /*0810*/  MOV R10, 0x830 ;  /* 0x00000830000a7802 */ /* 0x000fce0000000f00 */
[----:B------:R-:W-:Y:S05]  /*0820*/  CALL.REL.NOINC `($__internal_1_$__cuda_sm3x_div_rn_noftz_f32_slowpath) ;  /* 0x0000000800847944 */ /* 0x000fea0003c00000 */
[----:B------:R-:W-:-:S07]  /*0830*/  MOV R8, R2 ;  /* 0x0000000200087202 */ /* 0x000fce0000000f00 */
.L_x_13:
[----:B------:R-:W-:Y:S05]  /*0840*/  BSYNC.RECONVERGENT B0 ;  /* 0x0000000000007941 */ /* 0x000fea0003800200 */
.L_x_12:
[----:B------:R-:W0:Y:S01]  /*0850*/  LDC R2, c[0x0][0x3ac] ;  /* 0x0000eb00ff027b82 */ /* 0x000e220000000800 */
[----:B------:R-:W-:Y:S02]  /*0860*/  HFMA2 R16, -RZ, RZ, 0.771484375, 0.21533203125 ;  /* 0x3a2c32e4ff107431 */ /* 0x000fe400000001ff */
[C---:B0-----:R-:W-:Y:S01]  /*0870*/  FMUL R3, |R2|.reuse, 16777216 ;  /* 0x4b80000002037820 */ /* 0x041fe20000400200 */
[C---:B------:R-:W-:Y:S02]  /*0880*/  FSETP.GEU.AND P1, PT, |R2|.reuse, 1.175494350822287508e-38, PT ;  /* 0x008000000200780b */ /* 0x040fe40003f2e200 */
[----:B------:R-:W-:Y:S02]  /*0890*/  FSETP.EQ.OR P0, PT, R2, 1, !P0 ;  /* 0x3f8000000200780b */ /* 0x000fe40004702400 */
[----:B------:R-:W-:-:S04]  /*08a0*/  FSEL R3, R3, |R2|, !P1 ;  /* 0x4000000203037208 */ /* 0x000fc80004800000 */
[----:B------:R-:W-:-:S04]  /*08b0*/  IADD3 R9, PT, PT, R3, -0x3f3504f3, RZ ;  /* 0xc0cafb0d03097810 */ /* 0x000fc80007ffe0ff */
[----:B------:R-:W-:-:S04]  /*08c0*/  LOP3.LUT R10, R9, 0xff800000, RZ, 0xc0, !PT ;  /* 0xff800000090a7812 */ /* 0x000fc800078ec0ff */
[-C--:B------:R-:W-:Y:S02]  /*08d0*/  IADD3 R3, PT, PT, R3, -R10.reuse, RZ ;  /* 0x8000000a03037210 */ /* 0x080fe40007ffe0ff */
[----:B------:R-:W-:-:S03]  /*08e0*/  I2FP.F32.S32 R10, R10 ;  /* 0x0000000a000a7245 */ /* 0x000fc60000201400 */
[C---:B------:R-:W-:Y:S01]  /*08f0*/  FADD R11, R3.reuse, 1 ;  /* 0x3f800000030b7421 */ /* 0x040fe20000000000 */
[----:B------:R-:W-:Y:S01]  /*0900*/  FADD R12, R3, -1 ;  /* 0xbf800000030c7421 */ /* 0x000fe20000000000 */
[----:B------:R-:W-:-:S03]  /*0910*/  FSEL R3, RZ, -24, P1 ;  /* 0xc1c00000ff037808 */ /* 0x000fc60000800000 */
[----:B------:R-:W-:Y:S01]  /*0920*/  FADD R14, R12, R12 ;  /* 0x0000000c0c0e7221 */ /* 0x000fe20000000000 */
[----:B------:R-:W0:Y:S01]  /*0930*/  MUFU.RCP R11, R11 ;  /* 0x0000000b000b7308 */ /* 0x000e220000001000 */
[----:B------:R-:W-:Y:S02]  /*0940*/  FFMA R10, R10, 1.1920928955078125e-07, R3 ;  /* 0x340000000a0a7823 */ /* 0x000fe40000000003 */
[----:B0-----:R-:W-:-:S04]  /*0950*/  FMUL R9, R11, R14 ;  /* 0x0000000e0b097220 */ /* 0x001fc80000400000 */
[----:B------:R-:W-:Y:S01]  /*0960*/  FADD R14, R12, -R9 ;  /* 0x800000090c0e7221 */ /* 0x000fe20000000000 */
[CC--:B------:R-:W-:Y:S01]  /*0970*/  FMUL R13, R9.reuse, R9.reuse ;  /* 0x00000009090d7220 */ /* 0x0c0fe20000400000 */
[----:B------:R-:W-:Y:S02]  /*0980*/  FFMA R3, R9, 1.4426950216293334961, R10 ;  /* 0x3fb8aa3b09037823 */ /* 0x000fe4000000000a */
[----:B------:R-:W-:Y:S01]  /*0990*/  FADD R15, R14, R14 ;  /* 0x0000000e0e0f7221 */ /* 0x000fe20000000000 */
[C---:B------:R-:W-:Y:S01]  /*09a0*/  FFMA R14, R13.reuse, R16, 0.0032181653659790754318 ;  /* 0x3b52e7db0d0e7423 */ /* 0x040fe20000000010 */
        /* <DEDUP_REMOVED lines=11> */
[----:B------:R-:W-:-:S04]  /*0a60*/  FFMA R14, R9, R14, R11 ;  /* 0x0000000e090e7223 */ /* 0x000fc8000000000b */
[----:B------:R-:W-:-:S04]  /*0a70*/  FADD R12, R3, R14 ;  /* 0x0000000e030c7221 */ /* 0x000fc80000000000 */
[----:B------:R-:W-:Y:S01]  /*0a80*/  FMUL R10, R5, R12 ;  /* 0x0000000c050a7220 */ /* 0x000fe20000400000 */
[----:B------:R-:W-:-:S03]  /*0a90*/  FADD R3, -R3, R12 ;  /* 0x0000000c03037221 */ /* 0x000fc60000000100 */
[----:B------:R-:W0:Y:S01]  /*0aa0*/  FRND R9, R10 ;  /* 0x0000000a00097307 */ /* 0x000e220000201000 */
[----:B------:R-:W-:Y:S01]  /*0ab0*/  FADD R14, R14, -R3 ;  /* 0x800000030e0e7221 */ /* 0x000fe20000000000 */
[----:B------:R-:W-:Y:S01]  /*0ac0*/  FFMA R3, R5, R12, -R10 ;  /* 0x0000000c05037223 */ /* 0x000fe2000000080a */
[----:B------:R-:W-:-:S03]  /*0ad0*/  FSETP.GEU.AND P2, PT, R10, RZ, PT ;  /* 0x000000ff0a00720b */ /* 0x000fc60003f4e000 */
[----:B------:R-:W-:Y:S01]  /*0ae0*/  FFMA R3, R5, R14, R3 ;  /* 0x0000000e05037223 */ /* 0x000fe20000000003 */
[----:B------:R-:W-:Y:S01]  /*0af0*/  MOV R14, 0x391fcb8e ;  /* 0x391fcb8e000e7802 */ /* 0x000fe20000000f00 */
[----:B------:R-:W1:Y:S01]  /*0b00*/  F2I.NTZ R11, R10 ;  /* 0x0000000a000b7305 */ /* 0x000e620000203100 */
[----:B0-----:R-:W-:Y:S01]  /*0b10*/  FADD R12, R10, -R9 ;  /* 0x800000090a0c7221 */ /* 0x001fe20000000000 */
[----:B------:R-:W-:-:S03]  /*0b20*/  FSETP.GT.AND P1, PT, R9, RZ, PT ;  /* 0x000000ff0900720b */ /* 0x000fc60003f24000 */
[----:B------:R-:W-:-:S04]  /*0b30*/  FADD R3, R3, R12 ;  /* 0x0000000c03037221 */ /* 0x000fc80000000000 */
[C---:B------:R-:W-:Y:S01]  /*0b40*/  FFMA R12, R3.reuse, R14, 0.0013391353422775864601 ;  /* 0x3aaf85ed030c7423 */ /* 0x040fe2000000000e */
[----:B------:R-:W-:Y:S02]  /*0b50*/  SEL R14, RZ, 0x83000000, P1 ;  /* 0x83000000ff0e7807 */ /* 0x000fe40000800000 */
[----:B------:R-:W-:Y:S01]  /*0b60*/  FSETP.GT.AND P1, PT, |R10|, 152, PT ;  /* 0x431800000a00780b */ /* 0x000fe20003f24200 */
[----:B------:R-:W-:Y:S02]  /*0b70*/  FFMA R12, R3, R12, 0.0096188392490148544312 ;  /* 0x3c1d9856030c7423 */ /* 0x000fe4000000000c */
[----:B------:R-:W-:Y:S01]  /*0b80*/  VIADD R9, R14, 0x7f000000 ;  /* 0x7f0000000e097836 */ /* 0x000fe20000000000 */
[----:B-1----:R-:W-:Y:S01]  /*0b90*/  LEA R14, R11, -R14, 0x17 ;  /* 0x8000000e0b0e7211 */ /* 0x002fe200078eb8ff */
[----:B------:R-:W-:-:S04]  /*0ba0*/  FFMA R12, R3, R12, 0.055503588169813156128 ;  /* 0x3d6357bb030c7423 */ /* 0x000fc8000000000c */
[----:B------:R-:W-:-:S04]  /*0bb0*/  FFMA R12, R3, R12, 0.24022644758224487305 ;  /* 0x3e75fdec030c7423 */ /* 0x000fc8000000000c */
[----:B------:R-:W-:-:S04]  /*0bc0*/  FFMA R12, R3, R12, 0.69314718246459960938 ;  /* 0x3f317218030c7423 */ /* 0x000fc8000000000c */
[----:B------:R-:W-:-:S04]  /*0bd0*/  FFMA R12, R3, R12, 1 ;  /* 0x3f800000030c7423 */ /* 0x000fc8000000000c */
[----:B------:R-:W-:-:S04]  /*0be0*/  FMUL R9, R12, R9 ;  /* 0x000000090c097220 */ /* 0x000fc80000400000 */
[----:B------:R-:W-:Y:S01]  /*0bf0*/  FMUL R9, R9, R14 ;  /* 0x0000000e09097220 */ /* 0x000fe20000400000 */
[----:B------:R-:W-:Y:S01]  /*0c00*/  @P1 FSEL R9, RZ, +INF , !P2 ;  /* 0x7f800000ff091808 */ /* 0x000fe20005000000 */
        /* <DEDUP_REMOVED lines=8> */
[----:B------:R-:W0:Y:S01]  /*0c90*/  LDC R3, c[0x0][0x3b4] ;  /* 0x0000ed00ff037b82 */ /* 0x000e220000000800 */
[----:B------:R-:W-:Y:S01]  /*0ca0*/  FSETP.NEU.AND P0, PT, |R7|, 1, PT ;  /* 0x3f8000000700780b */ /* 0x000fe20003f0d200 */
[----:B------:R-:W-:Y:S01]  /*0cb0*/  FADD R6, R2, R2 ;  /* 0x0000000202067221 */ /* 0x000fe20000000000 */
[----:B0-----:R-:W-:-:S13]  /*0cc0*/  ISETP.GE.AND P1, PT, R3, RZ, PT ;  /* 0x000000ff0300720c */ /* 0x001fda0003f26270 */
[----:B------:R-:W-:-:S04]  /*0cd0*/  @!P1 LOP3.LUT R6, R6, 0x7f800000, RZ, 0x3c, !PT ;  /* 0x7f80000006069812 */ /* 0x000fc800078e3cff */
[----:B------:R-:W-:Y:S01]  /*0ce0*/  @P0 LOP3.LUT R6, R6, 0x7fffffff, RZ, 0xc0, !PT ;  /* 0x7fffffff06060812 */ /* 0x000fe200078ec0ff */
[----:B------:R-:W-:Y:S06]  /*0cf0*/  BRA `(.L_x_14) ;  /* 0x00000000001c7947 */ /* 0x000fec0003800000 */
.L_x_15:
[----:B------:R-:W-:Y:S02]  /*0d00*/  FSETP.NEU.AND P0, PT, |R5|, +INF , PT ;  /* 0x7f8000000500780b */ /* 0x000fe40003f0d200 */
[----:B------:R-:W-:-:S13]  /*0d10*/  FSETP.EQ.AND P1, PT, R2, -1, PT ;  /* 0xbf8000000200780b */ /* 0x000fda0003f22000 */
[----:B------:R-:W-:Y:S05]  /*0d20*/  @!P0 BRA P1, `(.L_x_14) ;  /* 0x0000000000108947 */ /* 0x000fea0000800000 */
[----:B------:R-:W-:Y:S02]  /*0d30*/  FSETP.GEU.AND P0, PT, R2, RZ, PT ;  /* 0x000000ff0200720b */ /* 0x000fe40003f0e000 */
[----:B------:R-:W-:-:S11]  /*0d40*/  MOV R6, R9 ;  /* 0x0000000900067202 */ /* 0x000fd60000000f00 */
[----:B------:R-:W-:-:S04]  /*0d50*/  @!P0 FSETP.NEU.AND P1, PT, |R7|, 1, PT ;  /* 0x3f8000000700880b */ /* 0x000fc80003f2d200 */
[----:B------:R-:W-:-:S09]  /*0d60*/  @!P0 FSEL R6, R9, -R9, P1 ;  /* 0x8000000909068208 */ /* 0x000fd20000800000 */
.L_x_14:
[----:B------:R-:W-:Y:S01]  /*0d70*/  FADD R7, -R6, 1 ;  /* 0x3f80000006077421 */ /* 0x000fe20000000100 */
[----:B------:R-:W-:Y:S03]  /*0d80*/  BSSY.RECONVERGENT B0, `(.L_x_16) ;  /* 0x000000e000007945 */ /* 0x000fe60003800200 */
[----:B------:R-:W0:Y:S08]  /*0d90*/  MUFU.RCP R2, R7 ;  /* 0x0000000700027308 */ /* 0x000e300000001000 */
[----:B------:R-:W1:Y:S01]  /*0da0*/  FCHK P0, R0, R7 ;  /* 0x0000000700007302 */ /* 0x000e620000000000 */
[----:B0-----:R-:W-:-:S04]  /*0db0*/  FFMA R3, -R7, R2, 1 ;  /* 0x3f80000007037423 */ /* 0x001fc80000000102 */
[----:B------:R-:W-:-:S04]  /*0dc0*/  FFMA R3, R2, R3, R2 ;  /* 0x0000000302037223 */ /* 0x000fc80000000002 */
[----:B------:R-:W-:-:S04]  /*0dd0*/  FFMA R2, R0, R3, RZ ;  /* 0x0000000300027223 */ /* 0x000fc800000000ff */
[----:B------:R-:W-:-:S04]  /*0de0*/  FFMA R5, -R7, R2, R0 ;  /* 0x0000000207057223 */ /* 0x000fc80000000100 */
[----:B------:R-:W-:Y:S01]  /*0df0*/  FFMA R3, R3, R5, R2 ;  /* 0x0000000503037223 */ /* 0x000fe20000000002 */
[----:B-1----:R-:W-:Y:S06]  /*0e00*/  @!P0 BRA `(.L_x_17) ;  /* 0x0000000000148947 */ /* 0x002fec0003800000 */
[----:B------:R-:W-:Y:S02]  /*0e10*/  MOV R2, R0 ;  /* 0x0000000000027202 */ /* 0x000fe40000000f00 */
[----:B------:R-:W-:Y:S02]  /*0e20*/  MOV R3, R7 ;  /* 0x0000000700037202 */ /* 0x000fe40000000f00 */
[----:B------:R-:W-:-:S07]  /*0e30*/  MOV R10, 0xe50 ;  /* 0x00000e50000a7802 */ /* 0x000fce0000000f00 */
[----:B------:R-:W-:Y:S05]  /*0e40*/  CALL.REL.NOINC `($__internal_1_$__cuda_sm3x_div_rn_noftz_f32_slowpath) ;  /* 0x0000000000fc7944 */ /* 0x000fea0003c00000 */
[----:B------:R-:W-:-:S07]  /*0e50*/  MOV R3, R2 ;  /* 0x0000000200037202 */ /* 0x000fce0000000f00 */
.L_x_17:
[----:B------:R-:W-:Y:S05]  /*0e60*/  BSYNC.RECONVERGENT B0 ;  /* 0x0000000000007941 */ /* 0x000fea0003800200 */
.L_x_16:
[----:B------:R-:W0:Y:S01]  /*0e70*/  LDCU UR6, c[0x0][0x3a4] ;  /* 0x00007480ff0677ac */ /* 0x000e220008000800 */
[----:B------:R-:W-:Y:S01]  /*0e80*/  IADD3 R0, PT, PT, R3, -0xd000000, RZ ;  /* 0xf300000003007810 */ /* 0x000fe20007ffe0ff */
[----:B------:R1:W2:Y:S01]  /*0e90*/  MUFU.RSQ R6, R3 ;  /* 0x0000000300067308 */ /* 0x0002a20000001400 */
[----:B------:R-:W-:Y:S02]  /*0ea0*/  BSSY.RECONVERGENT B0, `(.L_x_18) ;  /* 0x000000d000007945 */ /* 0x000fe40003800200 */
[----:B------:R-:W-:Y:S01]  /*0eb0*/  ISETP.GT.U32.AND P0, PT, R0, 0x727fffff, PT ;  /* 0x727fffff0000780c */ /* 0x000fe20003f04070 */
[----:B0-----:R-:W-:-:S12]  /*0ec0*/  FMUL R2, R8, UR6 ;  /* 0x0000000608027c20 */ /* 0x001fd80008400000 */
[----:B-12---:R-:W-:Y:S05]  /*0ed0*/  @!P0 BRA `(.L_x_19) ;  /* 0x0000000000148947 */ /* 0x006fea0003800000 */
[----:B------:R-:W-:Y:S02]  /*0ee0*/  MOV R0, R3 ;  /* 0x0000000300007202 */ /* 0x000fe40000000f00 */
[----:B------:R-:W-:-:S07]  /*0ef0*/  MOV R9, 0xf10 ;  /* 0x00000f1000097802 */ /* 0x000fce0000000f00 */
[----:B------:R-:W-:Y:S05]  /*0f00*/  CALL.REL.NOINC `($__internal_0_$__cuda_sm20_sqrt_rn_f32_slowpath) ;  /* 0x0000000000747944 */ /* 0x000fea0003c00000 */
[----:B------:R-:W-:Y:S01]  /*0f10*/  IMAD.MOV.U32 R0, RZ, RZ, R3 ;  /* 0x000000ffff007224 */ /* 0x000fe200078e0003 */
[----:B------:R-:W-:Y:S06]  /*0f20*/  BRA `(.L_x_20) ;  /* 0x0000000000107947 */ /* 0x000fec0003800000 */
.L_x_19:
[C---:B------:R-:W-:Y:S01]  /*0f30*/  FMUL.FTZ R0, R6.reuse, R3 ;  /* 0x0000000306007220 */ /* 0x040fe20000410000 */
[----:B------:R-:W-:-:S03]  /*0f40*/  FMUL.FTZ R5, R6, 0.5 ;  /* 0x3f00000006057820 */ /* 0x000fc60000410000 */
[----:B------:R-:W-:-:S04]  /*0f50*/  FFMA R3, -R0, R0, R3 ;  /* 0x0000000000037223 */ /* 0x000fc80000000103 */
[----:B------:R-:W-:-:S07]  /*0f60*/  FFMA R0, R3, R5, R0 ;  /* 0x0000000503007223 */ /* 0x000fce0000000000 */
.L_x_20:
[----:B------:R-:W-:Y:S05]  /*0f70*/  BSYNC.RECONVERGENT B0 ;  /* 0x0000000000007941 */ /* 0x000fea0003800200 */
.L_x_18:
[----:B------:R-:W0:Y:S01]  /*0f80*/  LDCU UR6, c[0x0][0x3b0] ;  /* 0x00007600ff0677ac */ /* 0x000e220008000800 */
[----:B------:R-:W-:Y:S01]  /*0f90*/  BSSY.RECONVERGENT B0, `(.L_x_21) ;  /* 0x000000e000007945 */ /* 0x000fe20003800200 */
[----:B0-----:R-:W-:-:S04]  /*0fa0*/  FADD R7, R0, UR6 ;  /* 0x0000000600077e21 */ /* 0x001fc80008000000 */
        /* <DEDUP_REMOVED lines=12> */
.L_x_22:
[----:B------:R-:W-:Y:S05]  /*1070*/  BSYNC.RECONVERGENT B0 ;  /* 0x0000000000007941 */ /* 0x000fea0003800200 */
.L_x_21:
[----:B------:R-:W0:Y:S02]  /*1080*/  LDC.64 R2, c[0x0][0x380] ;  /* 0x0000e000ff027b82 */ /* 0x000e240000000a00 */
[----:B0-----:R-:W-:-:S05]  /*1090*/  IMAD.WIDE R4, R4, 0x4, R2 ;  /* 0x0000000404047825 */ /* 0x001fca00078e0202 */
[----:B------:R-:W2:Y:S02]  /*10a0*/  LDG.E R3, desc[UR4][R4.64] ;  /* 0x0000000404037981 */ /* 0x000ea4000c1e1900 */
[----:B--2---:R-:W-:-:S05]  /*10b0*/  FADD R3, R3, -R0 ;  /* 0x8000000003037221 */ /* 0x004fca0000000000 */
[----:B------:R-:W-:Y:S01]  /*10c0*/  STG.E desc[UR4][R4.64], R3 ;  /* 0x0000000304007986 */ /* 0x000fe2000c101904 */
[----:B------:R-:W-:Y:S05]  /*10d0*/  EXIT ;  /* 0x000000000000794d */ /* 0x000fea0003800000 */
        .weak           $__internal_0_$__cuda_sm20_sqrt_rn_f32_slowpath
        .type           $__internal_0_$__cuda_sm20_sqrt_rn_f32_slowpath,@function
        .size           $__internal_0_$__cuda_sm20_sqrt_rn_f32_slowpath,($__internal_1_$__cuda_sm3x_div_rn_noftz_f32_slowpath - $__internal_0_$__cuda_sm20_sqrt_rn_f32_slowpath)
$__internal_0_$__cuda_sm20_sqrt_rn_f32_slowpath:
[----:B------:R-:W-:-:S13]  /*10e0*/  LOP3.LUT P0, RZ, R0, 0x7fffffff, RZ, 0xc0, !PT ;  /* 0x7fffffff00ff7812 */ /* 0x000fda000780c0ff */
[----:B------:R-:W-:Y:S01]  /*10f0*/  @!P0 MOV R3, R0 ;  /* 0x0000000000038202 */ /* 0x000fe20000000f00 */
[----:B------:R-:W-:Y:S06]  /*1100*/  @!P0 BRA `(.L_x_23) ;  /* 0x0000000000408947 */ /* 0x000fec0003800000 */
[----:B------:R-:W-:-:S13]  /*1110*/  FSETP.GEU.FTZ.AND P0, PT, R0, RZ, PT ;  /* 0x000000ff0000720b */ /* 0x000fda0003f1e000 */
[----:B------:R-:W-:Y:S01]  /*1120*/  @!P0 MOV R3, 0x7fffffff ;  /* 0x7fffffff00038802 */ /* 0x000fe20000000f00 */
[----:B------:R-:W-:Y:S06]  /*1130*/  @!P0 BRA `(.L_x_23) ;  /* 0x0000000000348947 */ /* 0x000fec0003800000 */
[----:B------:R-:W-:-:S13]  /*1140*/  FSETP.GTU.FTZ.AND P0, PT, |R0|, +INF , PT ;  /* 0x7f8000000000780b */ /* 0x000fda0003f1c200 */
[----:B------:R-:W-:Y:S01]  /*1150*/  @P0 FADD.FTZ R3, R0, 1 ;  /* 0x3f80000000030421 */ /* 0x000fe20000010000 */
[----:B------:R-:W-:Y:S06]  /*1160*/  @P0 BRA `(.L_x_23) ;  /* 0x0000000000280947 */ /* 0x000fec0003800000 */
[----:B------:R-:W-:-:S13]  /*1170*/  FSETP.NEU.FTZ.AND P0, PT, |R0|, +INF , PT ;  /* 0x7f8000000000780b */ /* 0x000fda0003f1d200 */
[----:B------:R-:W-:-:S04]  /*1180*/  @P0 FFMA R5, R0, 1.84467440737095516160e+19, RZ ;  /* 0x5f80000000050823 */ /* 0x000fc800000000ff */
[----:B------:R-:W0:Y:S02]  /*1190*/  @P0 MUFU.RSQ R6, R5 ;  /* 0x0000000500060308 */ /* 0x000e240000001400 */
[----:B0-----:R-:W-:Y:S01]  /*11a0*/  @P0 FMUL.FTZ R8, R5, R6 ;  /* 0x0000000605080220 */ /* 0x001fe20000410000 */
[----:B------:R-:W-:-:S03]  /*11b0*/  @P0 FMUL.FTZ R6, R6, 0.5 ;  /* 0x3f00000006060820 */ /* 0x000fc60000410000 */
[----:B------:R-:W-:-:S04]  /*11c0*/  @P0 FADD.FTZ R3, -R8, -RZ ;  /* 0x800000ff08030221 */ /* 0x000fc80000010100 */
[----:B------:R-:W-:Y:S01]  /*11d0*/  @P0 FFMA R7, R8, R3, R5 ;  /* 0x0000000308070223 */ /* 0x000fe20000000005 */
[----:B------:R-:W-:-:S03]  /*11e0*/  @!P0 MOV R3, R0 ;  /* 0x0000000000038202 */ /* 0x000fc60000000f00 */
[----:B------:R-:W-:-:S04]  /*11f0*/  @P0 FFMA R6, R7, R6, R8 ;  /* 0x0000000607060223 */ /* 0x000fc80000000008 */
[----:B------:R-:W-:-:S07]  /*1200*/  @P0 FMUL.FTZ R3, R6, 2.3283064365386962891e-10 ;  /* 0x2f80000006030820 */ /* 0x000fce0000410000 */
.L_x_23:
[----:B------:R-:W-:Y:S01]  /*1210*/  HFMA2 R7, -RZ, RZ, 0, 0 ;  /* 0x00000000ff077431 */ /* 0x000fe200000001ff */
[----:B------:R-:W-:-:S04]  /*1220*/  MOV R6, R9 ;  /* 0x0000000900067202 */ /* 0x000fc80000000f00 */
[----:B------:R-:W-:Y:S05]  /*1230*/  RET.REL.NODEC R6 `(_Z18adam_update_kernelPfPKfS_S_iffffi) ;  /* 0xffffffec06707950 */ /* 0x000fea0003c3ffff */
        .weak           $__internal_1_$__cuda_sm3x_div_rn_noftz_f32_slowpath
        .type           $__internal_1_$__cuda_sm3x_div_rn_noftz_f32_slowpath,@function
        .size           $__internal_1_$__cuda_sm3x_div_rn_noftz_f32_slowpath,(.L_x_133 - $__internal_1_$__cuda_sm3x_div_rn_noftz_f32_slowpath)
$__internal_1_$__cuda_sm3x_div_rn_noftz_f32_slowpath:
[----:B------:R-:W-:Y:S01]  /*1240*/  SHF.R.U32.HI R11, RZ, 0x17, R3 ;  /* 0x00000017ff0b7819 */ /* 0x000fe20000011603 */
[----:B------:R-:W-:Y:S01]  /*1250*/  BSSY.RECONVERGENT B1, `(.L_x_24) ;  /* 0x0000062000017945 */ /* 0x000fe20003800200 */
[----:B------:R-:W-:Y:S02]  /*1260*/  SHF.R.U32.HI R9, RZ, 0x17, R2 ;  /* 0x00000017ff097819 */ /* 0x000fe40000011602 */
[----:B------:R-:W-:Y:S02]  /*1270*/  LOP3.LUT R11, R11, 0xff, RZ, 0xc0, !PT ;  /* 0x000000ff0b0b7812 */ /* 0x000fe400078ec0ff */
[----:B------:R-:W-:-:S03]  /*1280*/  LOP3.LUT R14, R9, 0xff, RZ, 0xc0, !PT ;  /* 0x000000ff090e7812 */ /* 0x000fc600078ec0ff */
[----:B------:R-:W-:Y:S01]  /*1290*/  VIADD R13, R11, 0xffffffff ;  /* 0xffffffff0b0d7836 */ /* 0x000fe20000000000 */
[----:B------:R-:W-:-:S04]  /*12a0*/  IADD3 R12, PT, PT, R14, -0x1, RZ ;  /* 0xffffffff0e0c7810 */ /* 0x000fc80007ffe0ff */
[----:B------:R-:W-:-:S04]  /*12b0*/  ISETP.GT.U32.AND P1, PT, R13, 0xfd, PT ;  /* 0x000000fd0d00780c */ /* 0x000fc80003f24070 */
[----:B------:R-:W-:-:S13]  /*12c0*/  ISETP.GT.U32.OR P1, PT, R12, 0xfd, P1 ;  /* 0x000000fd0c00780c */ /* 0x000fda0000f24470 */
[----:B------:R-:W-:Y:S01]  /*12d0*/  @!P1 MOV R9, RZ ;  /* 0x000000ff00099202 */ /* 0x000fe20000000f00 */
[----:B------:R-:W-:Y:S06]  /*12e0*/  @!P1 BRA `(.L_x_25) ;  /* 0x00000000005c9947 */ /* 0x000fec0003800000 */
[----:B------:R-:W-:Y:S02]  /*12f0*/  FSETP.GTU.FTZ.AND P1, PT, |R2|, +INF , PT ;  /* 0x7f8000000200780b */ /* 0x000fe40003f3c200 */
[----:B------:R-:W-:-:S04]  /*1300*/  FSETP.GTU.FTZ.AND P2, PT, |R3|, +INF , PT ;  /* 0x7f8000000300780b */ /* 0x000fc80003f5c200 */
[----:B------:R-:W-:-:S13]  /*1310*/  PLOP3.LUT P1, PT, P1, P2, PT, 0xf8, 0x8f ;  /* 0x00000000008f781c */ /* 0x000fda0000f25f70 */
[----:B------:R-:W-:Y:S05]  /*1320*/  @P1 BRA `(.L_x_26) ;  /* 0x00000004004c1947 */ /* 0x000fea0003800000 */
[----:B------:R-:W-:-:S13]  /*1330*/  LOP3.LUT P1, RZ, R3, 0x7fffffff, R2, 0xc8, !PT ;  /* 0x7fffffff03ff7812 */ /* 0x000fda000782c802 */
[----:B------:R-:W-:Y:S05]  /*1340*/  @!P1 BRA `(.L_x_27) ;  /* 0x00000004003c9947 */ /* 0x000fea0003800000 */
[C---:B------:R-:W-:Y:S02]  /*1350*/  FSETP.NEU.FTZ.AND P3, PT, |R2|.reuse, +INF , PT ;  /* 0x7f8000000200780b */ /* 0x040fe40003f7d200 */
[----:B------:R-:W-:Y:S02]  /*1360*/  FSETP.NEU.FTZ.AND P2, PT, |R3|, +INF , PT ;  /* 0x7f8000000300780b */ /* 0x000fe40003f5d200 */
[----:B------:R-:W-:-:S11]  /*1370*/  FSETP.NEU.FTZ.AND P1, PT, |R2|, +INF , PT ;  /* 0x7f8000000200780b */ /* 0x000fd60003f3d200 */
[----:B------:R-:W-:Y:S05]  /*1380*/  @!P2 BRA !P3, `(.L_x_27) ;  /* 0x00000004002ca947 */ /* 0x000fea0005800000 */
[----:B------:R-:W-:-:S04]  /*1390*/  LOP3.LUT P3, RZ, R2, 0x7fffffff, RZ, 0xc0, !PT ;  /* 0x7fffffff02ff7812 */ /* 0x000fc8000786c0ff */
[----:B------:R-:W-:-:S13]  /*13a0*/  PLOP3.LUT P2, PT, P2, P3, PT, 0x2f, 0xf2 ;  /* 0x0000000000f2781c */ /* 0x000fda0001746577 */
[----:B------:R-:W-:Y:S05]  /*13b0*/  @P2 BRA `(.L_x_28) ;  /* 0x0000000400182947 */ /* 0x000fea0003800000 */
[----:B------:R-:W-:-:S04]  /*13c0*/  LOP3.LUT P2, RZ, R3, 0x7fffffff, RZ, 0xc0, !PT ;  /* 0x7fffffff03ff7812 */ /* 0x000fc8000784c0ff */
[----:B------:R-:W-:-:S13]  /*13d0*/  PLOP3.LUT P1, PT, P1, P2, PT, 0x2f, 0xf2 ;  /* 0x0000000000f2781c */ /* 0x000fda0000f24577 */
[----:B------:R-:W-:Y:S05]  /*13e0*/  @P1 BRA `(.L_x_29) ;  /* 0x0000000400001947 */ /* 0x000fea0003800000 */
[----:B------:R-:W-:Y:S02]  /*13f0*/  ISETP.GE.AND P1, PT, R12, RZ, PT ;  /* 0x000000ff0c00720c */ /* 0x000fe40003f26270 */
[----:B------:R-:W-:-:S11]  /*1400*/  ISETP.GE.AND P2, PT, R13, RZ, PT ;  /* 0x000000ff0d00720c */ /* 0x000fd60003f46270 */
[----:B------:R-:W-:Y:S01]  /*1410*/  @P1 MOV R9, RZ ;  /* 0x000000ff00091202 */ /* 0x000fe20000000f00 */
[----:B------:R-:W-:Y:S01]  /*1420*/  @!P1 FFMA R2, R2, 1.84467440737095516160e+19, RZ ;  /* 0x5f80000002029823 */ /* 0x000fe200000000ff */
[----:B------:R-:W-:Y:S01]  /*1430*/  @!P1 MOV R9, 0xffffffc0 ;  /* 0xffffffc000099802 */ /* 0x000fe20000000f00 */
[----:B------:R-:W-:-:S03]  /*1440*/  @!P2 FFMA R3, R3, 1.84467440737095516160e+19, RZ ;  /* 0x5f8000000303a823 */ /* 0x000fc600000000ff */
[----:B------:R-:W-:-:S07]  /*1450*/  @!P2 IADD3 R9, PT, PT, R9, 0x40, RZ ;  /* 0x000000400909a810 */ /* 0x000fce0007ffe0ff */
.L_x_25:
[----:B------:R-:W-:Y:S01]  /*1460*/  LEA R12, R11, 0xc0800000, 0x17 ;  /* 0xc08000000b0c7811 */ /* 0x000fe200078eb8ff */
[----:B------:R-:W-:Y:S03]  /*1470*/  BSSY.RECONVERGENT B2, `(.L_x_30) ;  /* 0x0000036000027945 */ /* 0x000fe60003800200 */
[----:B------:R-:W-:Y:S02]  /*1480*/  IADD3 R12, PT, PT, -R12, R3, RZ ;  /* 0x000000030c0c7210 */ /* 0x000fe40007ffe1ff */
[----:B------:R-:W-:Y:S02]  /*1490*/  IADD3 R3, PT, PT, R14, -0x7f, RZ ;  /* 0xffffff810e037810 */ /* 0x000fe40007ffe0ff */
[----:B------:R0:W1:Y:S01]  /*14a0*/  MUFU.RCP R13, R12 ;  /* 0x0000000c000d7308 */ /* 0x0000620000001000 */
[----:B------:R-:W-:Y:S02]  /*14b0*/  FADD.FTZ R15, -R12, -RZ ;  /* 0x800000ff0c0f7221 */ /* 0x000fe40000010100 */
[C---:B------:R-:W-:Y:S01]  /*14c0*/  IMAD R2, R3.reuse, -0x800000, R2 ;  /* 0xff80000003027824 */ /* 0x040fe200078e0202 */
[----:B0-----:R-:W-:-:S05]  /*14d0*/  IADD3 R12, PT, PT, R3, 0x7f, -R11 ;  /* 0x0000007f030c7810 */ /* 0x001fca0007ffe80b */
[----:B------:R-:W-:Y:S02]  /*14e0*/  IMAD.IADD R12, R12, 0x1, R9 ;  /* 0x000000010c0c7824 */ /* 0x000fe400078e0209 */
[----:B-1----:R-:W-:-:S04]  /*14f0*/  FFMA R14, R13, R15, 1 ;  /* 0x3f8000000d0e7423 */ /* 0x002fc8000000000f */
[----:B------:R-:W-:-:S04]  /*1500*/  FFMA R16, R13, R14, R13 ;  /* 0x0000000e0d107223 */ /* 0x000fc8000000000d */
[----:B------:R-:W-:-:S04]  /*1510*/  FFMA R13, R2, R16, RZ ;  /* 0x00000010020d7223 */ /* 0x000fc800000000ff */
[----:B------:R-:W-:-:S04]  /*1520*/  FFMA R14, R15, R13, R2 ;  /* 0x0000000d0f0e7223 */ /* 0x000fc80000000002 */
[----:B------:R-:W-:-:S04]  /*1530*/  FFMA R13, R16, R14, R13 ;  /* 0x0000000e100d7223 */ /* 0x000fc8000000000d */
[----:B------:R-:W-:-:S04]  /*1540*/  FFMA R14, R15, R13, R2 ;  /* 0x0000000d0f0e7223 */ /* 0x000fc80000000002 */
[----:B------:R-:W-:-:S05]  /*1550*/  FFMA R2, R16, R14, R13 ;  /* 0x0000000e10027223 */ /* 0x000fca000000000d */
[----:B------:R-:W-:-:S04]  /*1560*/  SHF.R.U32.HI R3, RZ, 0x17, R2 ;  /* 0x00000017ff037819 */ /* 0x000fc80000011602 */
[----:B------:R-:W-:-:S04]  /*1570*/  LOP3.LUT R3, R3, 0xff, RZ, 0xc0, !PT ;  /* 0x000000ff03037812 */ /* 0x000fc800078ec0ff */
[----:B------:R-:W-:-:S04]  /*1580*/  IADD3 R11, PT, PT, R3, R12, RZ ;  /* 0x0000000c030b7210 */ /* 0x000fc80007ffe0ff */
[----:B------:R-:W-:-:S04]  /*1590*/  IADD3 R3, PT, PT, R11, -0x1, RZ ;  /* 0xffffffff0b037810 */ /* 0x000fc80007ffe0ff */
[----:B------:R-:W-:-:S13]  /*15a0*/  ISETP.GE.U32.AND P1, PT, R3, 0xfe, PT ;  /* 0x000000fe0300780c */ /* 0x000fda0003f26070 */
[----:B------:R-:W-:Y:S05]  /*15b0*/  @!P1 BRA `(.L_x_31) ;  /* 0x0000000000809947 */ /* 0x000fea0003800000 */
[----:B------:R-:W-:-:S13]  /*15c0*/  ISETP.GT.AND P1, PT, R11, 0xfe, PT ;  /* 0x000000fe0b00780c */ /* 0x000fda0003f24270 */
[----:B------:R-:W-:Y:S05]  /*15d0*/  @P1 BRA `(.L_x_32) ;  /* 0x00000000006c1947 */ /* 0x000fea0003800000 */
[----:B------:R-:W-:-:S13]  /*15e0*/  ISETP.GE.AND P1, PT, R11, 0x1, PT ;  /* 0x000000010b00780c */ /* 0x000fda0003f26270 */
[----:B------:R-:W-:Y:S05]  /*15f0*/  @P1 BRA `(.L_x_33) ;  /* 0x0000000000741947 */ /* 0x000fea0003800000 */
[----:B------:R-:W-:Y:S02]  /*1600*/  ISETP.GE.AND P1, PT, R11, -0x18, PT ;  /* 0xffffffe80b00780c */ /* 0x000fe40003f26270 */
[----:B------:R-:W-:-:S11]  /*1610*/  LOP3.LUT R2, R2, 0x80000000, RZ, 0xc0, !PT ;  /* 0x8000000002027812 */ /* 0x000fd600078ec0ff */
[----:B------:R-:W-:Y:S05]  /*1620*/  @!P1 BRA `(.L_x_33) ;  /* 0x0000000000689947 */ /* 0x000fea0003800000 */
[CCC-:B------:R-:W-:Y:S01]  /*1630*/  FFMA.RZ R3, R16.reuse, R14.reuse, R13.reuse ;  /* 0x0000000e10037223 */ /* 0x1c0fe2000000c00d */
[CCC-:B------:R-:W-:Y:S01]  /*1640*/  FFMA.RM R12, R16.reuse, R14.reuse, R13.reuse ;  /* 0x0000000e100c7223 */ /* 0x1c0fe2000000400d */
[C---:B------:R-:W-:Y:S02]  /*1650*/  ISETP.NE.AND P3, PT, R11.reuse, RZ, PT ;  /* 0x000000ff0b00720c */ /* 0x040fe40003f65270 */
[----:B------:R-:W-:Y:S02]  /*1660*/  ISETP.NE.AND P2, PT, R11, RZ, PT ;  /* 0x000000ff0b00720c */ /* 0x000fe40003f45270 */
[----:B------:R-:W-:Y:S01]  /*1670*/  LOP3.LUT R9, R3, 0x7fffff, RZ, 0xc0, !PT ;  /* 0x007fffff03097812 */ /* 0x000fe200078ec0ff */
[----:B------:R-:W-:Y:S01]  /*1680*/  FFMA.RP R3, R16, R14, R13 ;  /* 0x0000000e10037223 */ /* 0x000fe2000000800d */
[----:B------:R-:W-:Y:S02]  /*1690*/  IADD3 R14, PT, PT, R11, 0x20, RZ ;  /* 0x000000200b0e7810 */ /* 0x000fe40007ffe0ff */
[----:B------:R-:W-:-:S02]  /*16a0*/  LOP3.LUT R9, R9, 0x800000, RZ, 0xfc, !PT ;  /* 0x0080000009097812 */ /* 0x000fc400078efcff */
[----:B------:R-:W-:Y:S02]  /*16b0*/  IADD3 R11, PT, PT, -R11, RZ, RZ ;  /* 0x000000ff0b0b7210 */ /* 0x000fe40007ffe1ff */
[----:B------:R-:W-:Y:S02]  /*16c0*/  SHF.L.U32 R14, R9, R14, RZ ;  /* 0x0000000e090e7219 */ /* 0x000fe400000006ff */
[----:B------:R-:W-:Y:S02]  /*16d0*/  FSETP.NEU.FTZ.AND P1, PT, R3, R12, PT ;  /* 0x0000000c0300720b */ /* 0x000fe40003f3d000 */
[----:B------:R-:W-:Y:S02]  /*16e0*/  SEL R12, R11, RZ, P3 ;  /* 0x000000ff0b0c7207 */ /* 0x000fe40001800000 */
[----:B------:R-:W-:Y:S02]  /*16f0*/  ISETP.NE.AND P2, PT, R14, RZ, P2 ;  /* 0x000000ff0e00720c */ /* 0x000fe40001745270 */
[----:B------:R-:W-:-:S02]  /*1700*/  SHF.R.U32.HI R12, RZ, R12, R9 ;  /* 0x0000000cff0c7219 */ /* 0x000fc40000011609 */
[----:B------:R-:W-:Y:S02]  /*1710*/  PLOP3.LUT P1, PT, P1, P2, PT, 0xf8, 0x8f ;  /* 0x00000000008f781c */ /* 0x000fe40000f25f70 */
[----:B------:R-:W-:Y:S02]  /*1720*/  SHF.R.U32.HI R14, RZ, 0x1, R12 ;  /* 0x00000001ff0e7819 */ /* 0x000fe4000001160c */
[----:B------:R-:W-:-:S04]  /*1730*/  SEL R3, RZ, 0x1, !P1 ;  /* 0x00000001ff037807 */ /* 0x000fc80004800000 */
[----:B------:R-:W-:-:S04]  /*1740*/  LOP3.LUT R3, R3, 0x1, R14, 0xf8, !PT ;  /* 0x0000000103037812 */ /* 0x000fc800078ef80e */
[----:B------:R-:W-:-:S04]  /*1750*/  LOP3.LUT R3, R3, R12, RZ, 0xc0, !PT ;  /* 0x0000000c03037212 */ /* 0x000fc800078ec0ff */
[----:B------:R-:W-:-:S04]  /*1760*/  IADD3 R3, PT, PT, R14, R3, RZ ;  /* 0x000000030e037210 */ /* 0x000fc80007ffe0ff */
[----:B------:R-:W-:Y:S01]  /*1770*/  LOP3.LUT R2, R3, R2, RZ, 0xfc, !PT ;  /* 0x0000000203027212 */ /* 0x000fe200078efcff */
[----:B------:R-:W-:Y:S06]  /*1780*/  BRA `(.L_x_33) ;  /* 0x0000000000107947 */ /* 0x000fec0003800000 */
.L_x_32:
[----:B------:R-:W-:-:S04]  /*1790*/  LOP3.LUT R2, R2, 0x80000000, RZ, 0xc0, !PT ;  /* 0x8000000002027812 */ /* 0x000fc800078ec0ff */
[----:B------:R-:W-:Y:S01]  /*17a0*/  LOP3.LUT R2, R2, 0x7f800000, RZ, 0xfc, !PT ;  /* 0x7f80000002027812 */ /* 0x000fe200078efcff */
[----:B------:R-:W-:Y:S06]  /*17b0*/  BRA `(.L_x_33) ;  /* 0x0000000000047947 */ /* 0x000fec0003800000 */
.L_x_31:
[----:B------:R-:W-:-:S07]  /*17c0*/  LEA R2, R12, R2, 0x17 ;  /* 0x000000020c027211 */ /* 0x000fce00078eb8ff */
.L_x_33:
[----:B------:R-:W-:Y:S05]  /*17d0*/  BSYNC.RECONVERGENT B2 ;  /* 0x0000000000027941 */ /* 0x000fea0003800200 */
.L_x_30:
[----:B------:R-:W-:Y:S05]  /*17e0*/  BRA `(.L_x_34) ;  /* 0x0000000000207947 */ /* 0x000fea0003800000 */
.L_x_29:
[----:B------:R-:W-:-:S04]  /*17f0*/  LOP3.LUT R2, R3, 0x80000000, R2, 0x48, !PT ;  /* 0x8000000003027812 */ /* 0x000fc800078e4802 */
[----:B------:R-:W-:Y:S01]  /*1800*/  LOP3.LUT R2, R2, 0x7f800000, RZ, 0xfc, !PT ;  /* 0x7f80000002027812 */ /* 0x000fe200078efcff */
[----:B------:R-:W-:Y:S06]  /*1810*/  BRA `(.L_x_34) ;  /* 0x0000000000147947 */ /* 0x000fec0003800000 */
.L_x_28:
[----:B------:R-:W-:Y:S01]  /*1820*/  LOP3.LUT R2, R3, 0x80000000, R2, 0x48, !PT ;  /* 0x8000000003027812 */ /* 0x000fe200078e4802 */
[----:B------:R-:W-:Y:S06]  /*1830*/  BRA `(.L_x_34) ;  /* 0x00000000000c7947 */ /* 0x000fec0003800000 */
.L_x_27:
[----:B------:R-:W0:Y:S01]  /*1840*/  MUFU.RSQ R2, -QNAN ;  /* 0xffc0000000027908 */ /* 0x000e220000001400 */
[----:B------:R-:W-:Y:S05]  /*1850*/  BRA `(.L_x_34) ;  /* 0x0000000000047947 */ /* 0x000fea0003800000 */
.L_x_26:
[----:B------:R-:W-:-:S07]  /*1860*/  FADD.FTZ R2, R2, R3 ;  /* 0x0000000302027221 */ /* 0x000fce0000010000 */
.L_x_34:
[----:B------:R-:W-:Y:S05]  /*1870*/  BSYNC.RECONVERGENT B1 ;  /* 0x0000000000017941 */ /* 0x000fea0003800200 */
.L_x_24:
[----:B------:R-:W-:-:S04]  /*1880*/  HFMA2 R11, -RZ, RZ, 0, 0 ;  /* 0x00000000ff0b7431 */ /* 0x000fc800000001ff */
[----:B0-----:R-:W-:Y:S05]  /*1890*/  RET.REL.NODEC R10 `(_Z18adam_update_kernelPfPKfS_S_iffffi) ;  /* 0xffffffe40ad87950 */ /* 0x001fea0003c3ffff */
.L_x_35:
        /* <DEDUP_REMOVED lines=14> */
.L_x_133:


//--------------------- .text._Z34cross_entropy_loss_and_grad_kernelPKfPKiPfS3_ii --------------------------
	.section	.text._Z34cross_entropy_loss_and_grad_kernelPKfPKiPfS3_ii,"ax",@progbits
	.align	128
        .global         _Z34cross_entropy_loss_and_grad_kernelPKfPKiPfS3_ii
        .type           _Z34cross_entropy_loss_and_grad_kernelPKfPKiPfS3_ii,@function
        .size           _Z34cross_entropy_loss_and_grad_kernelPKfPKiPfS3_ii,(.L_x_134 - _Z34cross_entropy_loss_and_grad_kernelPKfPKiPfS3_ii)
        .other          _Z34cross_entropy_loss_and_grad_kernelPKfPKiPfS3_ii,@"STO_CUDA_ENTRY STV_DEFAULT"
_Z34cross_entropy_loss_and_grad_kernelPKfPKiPfS3_ii:
.text._Z34cross_entropy_loss_and_grad_kernelPKfPKiPfS3_ii:
[----:B------:R-:W-:Y:S01]  /*0000*/  LDC R1, c[0x0][0x37c] ;  /* 0x0000df00ff017b82 */ /* 0x000fe20000000800 */
[----:B------:R-:W0:Y:S07]  /*0010*/  S2R R3, SR_TID.X ;  /* 0x0000000000037919 */ /* 0x000e2e0000002100 */
[----:B------:R-:W1:Y:S01]  /*0020*/  S2UR UR4, SR_CTAID.X ;  /* 0x00000000000479c3 */ /* 0x000e620000002500 */
[----:B------:R-:W2:Y:S01]  /*0030*/  LDCU UR6, c[0x0][0x3a0] ;  /* 0x00007400ff0677ac */ /* 0x000ea20008000800 */
[----:B------:R-:W-:Y:S01]  /*0040*/  BSSY.RECONVERGENT B0, `(.L_x_36) ;  /* 0x000002d000007945 */ /* 0x000fe20003800200 */
[----:B------:R-:W-:Y:S01]  /*0050*/  IMAD.MOV.U32 R0, RZ, RZ, RZ ;  /* 0x000000ffff007224 */ /* 0x000fe200078e00ff */
[----:B------:R-:W3:Y:S04]  /*0060*/  LDCU.64 UR8, c[0x0][0x3a0] ;  /* 0x00007400ff0877ac */ /* 0x000ee80008000a00 */
[----:B------:R-:W1:Y:S08]  /*0070*/  LDC R4, c[0x0][0x360] ;  /* 0x0000d800ff047b82 */ /* 0x000e700000000800 */
[----:B------:R-:W4:Y:S01]  /*0080*/  S2UR UR5, SR_CgaCtaId ;  /* 0x00000000000579c3 */ /* 0x000f220000008800 */
[----:B0-----:R-:W-:Y:S01]  /*0090*/  ISETP.NE.AND P0, PT, R3, RZ, PT ;  /* 0x000000ff0300720c */ /* 0x001fe20003f05270 */
[C---:B-1----:R-:W-:Y:S01]  /*00a0*/  IMAD R2, R4.reuse, UR4, R3 ;  /* 0x0000000404027c24 */ /* 0x042fe2000f8e0203 */
[----:B------:R-:W-:Y:S01]  /*00b0*/  UMOV UR4, 0x400 ;  /* 0x0000040000047882 */ /* 0x000fe20000000000 */
[----:B------:R-:W-:-:S03]  /*00c0*/  ISETP.GE.U32.AND P1, PT, R4, 0x2, PT ;  /* 0x000000020400780c */ /* 0x000fc60003f26070 */
[----:B--2---:R-:W-:Y:S01]  /*00d0*/  ISETP.GE.U32.AND P2, PT, R2, UR6, PT ;  /* 0x0000000602007c0c */ /* 0x004fe2000bf46070 */
[----:B------:R-:W0:Y:S01]  /*00e0*/  LDCU.64 UR6, c[0x0][0x358] ;  /* 0x00006b00ff0677ac */ /* 0x000e220008000a00 */
[----:B----4-:R-:W-:-:S06]  /*00f0*/  ULEA UR4, UR5, UR4, 0x18 ;  /* 0x0000000405047291 */ /* 0x010fcc000f8ec0ff */
[----:B------:R-:W-:-:S05]  /*0100*/  LEA R5, R3, UR4, 0x2 ;  /* 0x0000000403057c11 */ /* 0x000fca000f8e10ff */
[----:B---3--:R-:W-:Y:S05]  /*0110*/  @P2 BRA `(.L_x_37) ;  /* 0x00000000007c2947 */ /* 0x008fea0003800000 */
[----:B------:R-:W1:Y:S01]  /*0120*/  LDC.64 R6, c[0x0][0x388] ;  /* 0x0000e200ff067b82 */ /* 0x000e620000000a00 */
[----:B------:R-:W2:Y:S07]  /*0130*/  LDCU UR4, c[0x0][0x3a4] ;  /* 0x00007480ff0477ac */ /* 0x000eae0008000800 */
[----:B------:R-:W3:Y:S01]  /*0140*/  LDC.64 R8, c[0x0][0x380] ;  /* 0x0000e000ff087b82 */ /* 0x000ee20000000a00 */
[----:B-1----:R-:W-:-:S06]  /*0150*/  IMAD.WIDE.U32 R6, R2, 0x4, R6 ;  /* 0x0000000402067825 */ /* 0x002fcc00078e0006 */
[----:B0-----:R-:W2:Y:S02]  /*0160*/  LDG.E R7, desc[UR6][R6.64] ;  /* 0x0000000606077981 */ /* 0x001ea4000c1e1900 */
[----:B--2---:R-:W-:-:S04]  /*0170*/  IMAD R11, R2, UR4, R7 ;  /* 0x00000004020b7c24 */ /* 0x004fc8000f8e0207 */
[----:B---3--:R-:W-:-:S06]  /*0180*/  IMAD.WIDE R8, R11, 0x4, R8 ;  /* 0x000000040b087825 */ /* 0x008fcc00078e0208 */
[----:B------:R0:W2:Y:S01]  /*0190*/  LDG.E R8, desc[UR6][R8.64] ;  /* 0x0000000608087981 */ /* 0x0000a2000c1e1900 */
[----:B------:R-:W-:Y:S02]  /*01a0*/  HFMA2 R13, -RZ, RZ, 1.5048828125, 33.21875 ;  /* 0x3e055027ff0d7431 */ /* 0x000fe400000001ff */
[----:B0-----:R-:W-:Y:S01]  /*01b0*/  IMAD.MOV.U32 R9, RZ, RZ, 0x7f800000 ;  /* 0x7f800000ff097424 */ /* 0x001fe200078e00ff */
[----:B--2---:R-:W-:-:S04]  /*01c0*/  FMNMX R10, R8, 9.9999997171806853657e-10, !PT ;  /* 0x3089705f080a7809 */ /* 0x004fc80007800000 */
[C---:B------:R-:W-:Y:S01]  /*01d0*/  ISETP.GT.U32.AND P2, PT, R10.reuse, 0x7f7fffff, PT ;  /* 0x7f7fffff0a00780c */ /* 0x040fe20003f44070 */
[----:B------:R-:W-:-:S05]  /*01e0*/  VIADD R0, R10, 0xc0d55555 ;  /* 0xc0d555550a007836 */ /* 0x000fca0000000000 */
[----:B------:R-:W-:-:S05]  /*01f0*/  LOP3.LUT R11, R0, 0xff800000, RZ, 0xc0, !PT ;  /* 0xff800000000b7812 */ /* 0x000fca00078ec0ff */
[----:B------:R-:W-:-:S04]  /*0200*/  IMAD.IADD R0, R10, 0x1, -R11 ;  /* 0x000000010a007824 */ /* 0x000fc800078e0a0b */
[----:B------:R-:W-:Y:S01]  /*0210*/  FADD R6, R0, -1 ;  /* 0xbf80000000067421 */ /* 0x000fe20000000000 */
[----:B------:R-:W-:-:S03]  /*0220*/  I2FP.F32.S32 R0, R11 ;  /* 0x0000000b00007245 */ /* 0x000fc60000201400 */
[----:B------:R-:W-:Y:S02]  /*0230*/  FFMA R7, R6, -R13, 0.14084610342979431152 ;  /* 0x3e1039f606077423 */ /* 0x000fe4000000080d */
[----:B------:R-:W-:Y:S02]  /*0240*/  FFMA R0, R0, 1.1920928955078125e-07, RZ ;  /* 0x3400000000007823 */ /* 0x000fe400000000ff */
[----:B------:R-:W-:-:S04]  /*0250*/  FFMA R7, R6, R7, -0.12148627638816833496 ;  /* 0xbdf8cdcc06077423 */ /* 0x000fc80000000007 */
[----:B------:R-:W-:-:S04]  /*0260*/  FFMA R7, R6, R7, 0.13980610668659210205 ;  /* 0x3e0f295506077423 */ /* 0x000fc80000000007 */
[----:B------:R-:W-:-:S04]  /*0270*/  FFMA R7, R6, R7, -0.16684235632419586182 ;  /* 0xbe2ad8b906077423 */ /* 0x000fc80000000007 */
[----:B------:R-:W-:-:S04]  /*0280*/  FFMA R7, R6, R7, 0.20012299716472625732 ;  /* 0x3e4ced0b06077423 */ /* 0x000fc80000000007 */
[----:B------:R-:W-:-:S04]  /*0290*/  FFMA R7, R6, R7, -0.24999669194221496582 ;  /* 0xbe7fff2206077423 */ /* 0x000fc80000000007 */
[----:B------:R-:W-:-:S04]  /*02a0*/  FFMA R7, R6, R7, 0.33333182334899902344 ;  /* 0x3eaaaa7806077423 */ /* 0x000fc80000000007 */
[----:B------:R-:W-:-:S04]  /*02b0*/  FFMA R7, R6, R7, -0.5 ;  /* 0xbf00000006077423 */ /* 0x000fc80000000007 */
[----:B------:R-:W-:-:S04]  /*02c0*/  FMUL R7, R6, R7 ;  /* 0x0000000706077220 */ /* 0x000fc80000400000 */
[----:B------:R-:W-:-:S04]  /*02d0*/  FFMA R7, R6, R7, R6 ;  /* 0x0000000706077223 */ /* 0x000fc80000000006 */
[----:B------:R-:W-:Y:S01]  /*02e0*/  FFMA R0, R0, 0.69314718246459960938, R7 ;  /* 0x3f31721800007823 */ /* 0x000fe20000000007 */
[----:B------:R-:W-:-:S04]  /*02f0*/  @P2 FFMA R0, R10, R9, +INF ;  /* 0x7f8000000a002423 */ /* 0x000fc80000000009 */
[----:B------:R-:W-:-:S07]  /*0300*/  FADD R0, -R0, -RZ ;  /* 0x800000ff00007221 */ /* 0x000fce0000000100 */
.L_x_37:
[----:B0-----:R-:W-:Y:S05]  /*0310*/  BSYNC.RECONVERGENT B0 ;  /* 0x0000000000007941 */ /* 0x001fea0003800200 */
.L_x_36:
[----:B------:R0:W-:Y:S01]  /*0320*/  STS [R5], R0 ;  /* 0x0000000005007388 */ /* 0x0001e20000000800 */
[----:B------:R-:W-:Y:S06]  /*0330*/  BAR.SYNC.DEFER_BLOCKING 0x0 ;  /* 0x0000000000007b1d */ /* 0x000fec0000010000 */
[----:B------:R-:W-:Y:S05]  /*0340*/  @!P1 BRA `(.L_x_38) ;  /* 0x00000000002c9947 */ /* 0x000fea0003800000 */
.L_x_39:
[----:B------:R-:W-:-:S04]  /*0350*/  SHF.R.U32.HI R8, RZ, 0x1, R4 ;  /* 0x00000001ff087819 */ /* 0x000fc80000011604 */
[----:B------:R-:W-:-:S13]  /*0360*/  ISETP.GE.U32.AND P1, PT, R3, R8, PT ;  /* 0x000000080300720c */ /* 0x000fda0003f26070 */
[----:B0-----:R-:W-:Y:S01]  /*0370*/  @!P1 IMAD R0, R8, 0x4, R5 ;  /* 0x0000000408009824 */ /* 0x001fe200078e0205 */
[----:B------:R-:W-:Y:S05]  /*0380*/  @!P1 LDS R7, [R5] ;  /* 0x0000000005079984 */ /* 0x000fea0000000800 */
[----:B------:R-:W0:Y:S02]  /*0390*/  @!P1 LDS R0, [R0] ;  /* 0x0000000000009984 */ /* 0x000e240000000800 */
[----:B0-----:R-:W-:-:S05]  /*03a0*/  @!P1 FADD R6, R0, R7 ;  /* 0x0000000700069221 */ /* 0x001fca0000000000 */
[----:B------:R1:W-:Y:S01]  /*03b0*/  @!P1 STS [R5], R6 ;  /* 0x0000000605009388 */ /* 0x0003e20000000800 */
[----:B------:R-:W-:Y:S01]  /*03c0*/  BAR.SYNC.DEFER_BLOCKING 0x0 ;  /* 0x0000000000007b1d */ /* 0x000fe20000010000 */
[----:B------:R-:W-:Y:S01]  /*03d0*/  ISETP.GT.U32.AND P1, PT, R4, 0x3, PT ;  /* 0x000000030400780c */ /* 0x000fe20003f24070 */
[----:B------:R-:W-:-:S12]  /*03e0*/  IMAD.MOV.U32 R4, RZ, RZ, R8 ;  /* 0x000000ffff047224 */ /* 0x000fd800078e0008 */
[----:B-1----:R-:W-:Y:S05]  /*03f0*/  @P1 BRA `(.L_x_39) ;  /* 0xfffffffc00d41947 */ /* 0x002fea000383ffff */
.L_x_38:
[----:B------:R-:W-:Y:S04]  /*0400*/  BSSY.RECONVERGENT B0, `(.L_x_40) ;  /* 0x0000008000007945 */ /* 0x000fe80003800200 */
[----:B------:R-:W-:Y:S05]  /*0410*/  @P0 BRA `(.L_x_41) ;  /* 0x0000000000180947 */ /* 0x000fea0003800000 */
[----:B------:R-:W1:Y:S01]  /*0420*/  S2UR UR5, SR_CgaCtaId ;  /* 0x00000000000579c3 */ /* 0x000e620000008800 */
[----:B------:R-:W-:-:S07]  /*0430*/  UMOV UR4, 0x400 ;  /* 0x0000040000047882 */ /* 0x000fce0000000000 */
[----:B0-----:R-:W0:Y:S01]  /*0440*/  LDC.64 R4, c[0x0][0x390] ;  /* 0x0000e400ff047b82 */ /* 0x001e220000000a00 */
[----:B-1----:R-:W-:-:S09]  /*0450*/  ULEA UR4, UR5, UR4, 0x18 ;  /* 0x0000000405047291 */ /* 0x002fd2000f8ec0ff */
[----:B------:R-:W0:Y:S04]  /*0460*/  LDS R3, [UR4] ;  /* 0x00000004ff037984 */ /* 0x000e280008000800 */
[----:B0-----:R1:W-:Y:S02]  /*0470*/  REDG.E.ADD.F32.FTZ.RN.STRONG.GPU desc[UR6][R4.64], R3 ;  /* 0x00000003040079a6 */ /* 0x0013e4000c12f306 */
.L_x_41:
[----:B------:R-:W-:Y:S05]  /*0480*/  BSYNC.RECONVERGENT B0 ;  /* 0x0000000000007941 */ /* 0x000fea0003800200 */
.L_x_40:
[----:B------:R-:W-:-:S06]  /*0490*/  UIMAD UR4, UR8, UR9, URZ ;  /* 0x00000009080472a4 */ /* 0x000fcc000f8e02ff */
[----:B------:R-:W-:-:S13]  /*04a0*/  ISETP.GE.U32.AND P0, PT, R2, UR4, PT ;  /* 0x0000000402007c0c */ /* 0x000fda000bf06070 */
[----:B------:R-:W-:Y:S05]  /*04b0*/  @P0 EXIT ;  /* 0x000000000000094d */ /* 0x000fea0003800000 */
[----:B0-----:R-:W0:Y:S01]  /*04c0*/  I2F.U32.RP R0, UR9 ;  /* 0x0000000900007d06 */ /* 0x001e220008209000 */
[----:B------:R-:W-:-:S07]  /*04d0*/  ISETP.NE.U32.AND P2, PT, RZ, UR9, PT ;  /* 0x00000009ff007c0c */ /* 0x000fce000bf45070 */
[----:B0-----:R-:W1:Y:S02]  /*04e0*/  MUFU.RCP R0, R0 ;  /* 0x0000000000007308 */ /* 0x001e640000001000 */
[----:B-1----:R-:W-:-:S06]  /*04f0*/  IADD3 R4, PT, PT, R0, 0xffffffe, RZ ;  /* 0x0ffffffe00047810 */ /* 0x002fcc0007ffe0ff */
[----:B------:R0:W1:Y:S02]  /*0500*/  F2I.FTZ.U32.TRUNC.NTZ R5, R4 ;  /* 0x0000000400057305 */ /* 0x000064000021f000 */
[----:B0-----:R-:W-:Y:S02]  /*0510*/  IMAD.MOV.U32 R4, RZ, RZ, RZ ;  /* 0x000000ffff047224 */ /* 0x001fe400078e00ff */
[----:B-1----:R-:W-:-:S04]  /*0520*/  IMAD.MOV R3, RZ, RZ, -R5 ;  /* 0x000000ffff037224 */ /* 0x002fc800078e0a05 */
[----:B------:R-:W-:-:S04]  /*0530*/  IMAD R3, R3, UR9, RZ ;  /* 0x0000000903037c24 */ /* 0x000fc8000f8e02ff */
[----:B------:R-:W-:-:S06]  /*0540*/  IMAD.HI.U32 R5, R5, R3, R4 ;  /* 0x0000000305057227 */ /* 0x000fcc00078e0004 */
[----:B------:R-:W-:-:S04]  /*0550*/  IMAD.HI.U32 R3, R5, R2, RZ ;  /* 0x0000000205037227 */ /* 0x000fc800078e00ff */
[----:B------:R-:W-:-:S04]  /*0560*/  IMAD.MOV R5, RZ, RZ, -R3 ;  /* 0x000000ffff057224 */ /* 0x000fc800078e0a03 */
[----:B------:R-:W-:Y:S02]  /*0570*/  IMAD R6, R5, UR9, R2 ;  /* 0x0000000905067c24 */ /* 0x000fe4000f8e0202 */
[----:B------:R-:W0:Y:S03]  /*0580*/  LDC.64 R4, c[0x0][0x388] ;  /* 0x0000e200ff047b82 */ /* 0x000e260000000a00 */
[----:B------:R-:W-:-:S13]  /*0590*/  ISETP.GE.U32.AND P0, PT, R6, UR9, PT ;  /* 0x0000000906007c0c */ /* 0x000fda000bf06070 */
[----:B------:R-:W-:Y:S01]  /*05a0*/  @P0 IADD3 R6, PT, PT, R6, -UR9, RZ ;  /* 0x8000000906060c10 */ /* 0x000fe2000fffe0ff */
[----:B------:R-:W-:-:S03]  /*05b0*/  @P0 VIADD R3, R3, 0x1 ;  /* 0x0000000103030836 */ /* 0x000fc60000000000 */
[----:B------:R-:W-:Y:S02]  /*05c0*/  ISETP.GE.U32.AND P1, PT, R6, UR9, PT ;  /* 0x0000000906007c0c */ /* 0x000fe4000bf26070 */
[----:B------:R-:W1:Y:S11]  /*05d0*/  LDC.64 R6, c[0x0][0x380] ;  /* 0x0000e000ff067b82 */ /* 0x000e760000000a00 */
[----:B------:R-:W-:Y:S01]  /*05e0*/  @P1 VIADD R3, R3, 0x1 ;  /* 0x0000000103031836 */ /* 0x000fe20000000000 */
[----:B------:R-:W-:-:S05]  /*05f0*/  @!P2 LOP3.LUT R3, RZ, UR9, RZ, 0x33, !PT ;  /* 0x00000009ff03ac12 */ /* 0x000fca000f8e33ff */
[----:B0-----:R-:W-:-:S06]  /*0600*/  IMAD.WIDE R4, R3, 0x4, R4 ;  /* 0x0000000403047825 */ /* 0x001fcc00078e0204 */
[----:B------:R-:W2:Y:S01]  /*0610*/  LDG.E R5, desc[UR6][R4.64] ;  /* 0x0000000604057981 */ /* 0x000ea2000c1e1900 */
[----:B-1----:R-:W-:-:S06]  /*0620*/  IMAD.WIDE.U32 R6, R2, 0x4, R6 ;  /* 0x0000000402067825 */ /* 0x002fcc00078e0006 */
[----:B------:R-:W3:Y:S01]  /*0630*/  LDG.E R6, desc[UR6][R6.64] ;  /* 0x0000000606067981 */ /* 0x000ee2000c1e1900 */
[----:B------:R-:W-:Y:S01]  /*0640*/  IMAD.MOV R3, RZ, RZ, -R3 ;  /* 0x000000ffff037224 */ /* 0x000fe200078e0a03 */
[----:B------:R-:W-:Y:S01]  /*0650*/  I2FP.F32.S32 R9, UR8 ;  /* 0x0000000800097c45 */ /* 0x000fe20008201400 */
[----:B------:R-:W-:Y:S02]  /*0660*/  BSSY.RECONVERGENT B0, `(.L_x_42) ;  /* 0x0000010000007945 */ /* 0x000fe40003800200 */
[----:B------:R-:W-:Y:S01]  /*0670*/  IMAD R0, R3, UR9, R2 ;  /* 0x0000000903007c24 */ /* 0x000fe2000f8e0202 */
[----:B------:R-:W0:Y:S02]  /*0680*/  MUFU.RCP R8, R9 ;  /* 0x0000000900087308 */ /* 0x000e240000001000 */
[----:B0-----:R-:W-:-:S04]  /*0690*/  FFMA R11, -R9, R8, 1 ;  /* 0x3f800000090b7423 */ /* 0x001fc80000000108 */
[----:B------:R-:W-:Y:S01]  /*06a0*/  FFMA R11, R8, R11, R8 ;  /* 0x0000000b080b7223 */ /* 0x000fe20000000008 */
[----:B--2---:R-:W-:-:S04]  /*06b0*/  ISETP.NE.AND P0, PT, R0, R5, PT ;  /* 0x000000050000720c */ /* 0x004fc80003f05270 */
[----:B------:R-:W-:-:S05]  /*06c0*/  FSEL R3, RZ, 1, P0 ;  /* 0x3f800000ff037808 */ /* 0x000fca0000000000 */
[----:B---3--:R-:W-:-:S04]  /*06d0*/  FADD R0, R6, -R3 ;  /* 0x8000000306007221 */ /* 0x008fc80000000000 */
[----:B------:R-:W0:Y:S01]  /*06e0*/  FCHK P0, R0, R9 ;  /* 0x0000000900007302 */ /* 0x000e220000000000 */
[----:B------:R-:W-:-:S04]  /*06f0*/  FFMA R4, R0, R11, RZ ;  /* 0x0000000b00047223 */ /* 0x000fc800000000ff */
[----:B------:R-:W-:-:S04]  /*0700*/  FFMA R3, -R9, R4, R0 ;  /* 0x0000000409037223 */ /* 0x000fc80000000100 */
[----:B------:R-:W-:Y:S01]  /*0710*/  FFMA R11, R11, R3, R4 ;  /* 0x000000030b0b7223 */ /* 0x000fe20000000004 */
[----:B0-----:R-:W-:Y:S06]  /*0720*/  @!P0 BRA `(.L_x_43) ;  /* 0x00000000000c8947 */ /* 0x001fec0003800000 */
[----:B------:R-:W-:-:S07]  /*0730*/  MOV R4, 0x750 ;  /* 0x0000075000047802 */ /* 0x000fce0000000f00 */
[----:B------:R-:W-:Y:S05]  /*0740*/  CALL.REL.NOINC `($__internal_2_$__cuda_sm3x_div_rn_noftz_f32_slowpath) ;  /* 0x0000000000187944 */ /* 0x000fea0003c00000 */
[----:B------:R-:W-:-:S07]  /*0750*/  MOV R11, R0 ;  /* 0x00000000000b7202 */ /* 0x000fce0000000f00 */
.L_x_43:
[----:B------:R-:W-:Y:S05]  /*0760*/  BSYNC.RECONVERGENT B0 ;  /* 0x0000000000007941 */ /* 0x000fea0003800200 */
.L_x_42:
[----:B------:R-:W0:Y:S02]  /*0770*/  LDC.64 R4, c[0x0][0x398] ;  /* 0x0000e600ff047b82 */ /* 0x000e240000000a00 */
[----:B0-----:R-:W-:-:S05]  /*0780*/  IMAD.WIDE.U32 R2, R2, 0x4, R4 ;  /* 0x0000000402027825 */ /* 0x001fca00078e0004 */
[----:B------:R-:W-:Y:S01]  /*0790*/  STG.E desc[UR6][R2.64], R11 ;  /* 0x0000000b02007986 */ /* 0x000fe2000c101906 */
[----:B------:R-:W-:Y:S05]  /*07a0*/  EXIT ;  /* 0x000000000000794d */ /* 0x000fea0003800000 */
        .weak           $__internal_2_$__cuda_sm3x_div_rn_noftz_f32_slowpath
        .type           $__internal_2_$__cuda_sm3x_div_rn_noftz_f32_slowpath,@function
        .size           $__internal_2_$__cuda_sm3x_div_rn_noftz_f32_slowpath,(.L_x_134 - $__internal_2_$__cuda_sm3x_div_rn_noftz_f32_slowpath)
$__internal_2_$__cuda_sm3x_div_rn_noftz_f32_slowpath:
[----:B------:R-:W-:Y:S01]  /*07b0*/  SHF.R.U32.HI R5, RZ, 0x17, R9 ;  /* 0x00000017ff057819 */ /* 0x000fe20000011609 */
[----:B------:R-:W-:Y:S01]  /*07c0*/  BSSY.RECONVERGENT B1, `(.L_x_44) ;  /* 0x0000064000017945 */ /* 0x000fe20003800200 */
[--C-:B------:R-:W-:Y:S01]  /*07d0*/  SHF.R.U32.HI R3, RZ, 0x17, R0.reuse ;  /* 0x00000017ff037819 */ /* 0x100fe20000011600 */
[----:B------:R-:W-:Y:S01]  /*07e0*/  IMAD.MOV.U32 R7, RZ, RZ, R0 ;  /* 0x000000ffff077224 */ /* 0x000fe200078e0000 */
[----:B------:R-:W-:Y:S02]  /*07f0*/  LOP3.LUT R6, R5, 0xff, RZ, 0xc0, !PT ;  /* 0x000000ff05067812 */ /* 0x000fe400078ec0ff */
[----:B------:R-:W-:-:S03]  /*0800*/  LOP3.LUT R5, R3, 0xff, RZ, 0xc0, !PT ;  /* 0x000000ff03057812 */ /* 0x000fc600078ec0ff */
[----:B------:R-:W-:Y:S02]  /*0810*/  VIADD R11, R6, 0xffffffff ;  /* 0xffffffff060b7836 */ /* 0x000fe40000000000 */
[----:B------:R-:W-:-:S03]  /*0820*/  VIADD R10, R5, 0xffffffff ;  /* 0xffffffff050a7836 */ /* 0x000fc60000000000 */
[----:B------:R-:W-:-:S04]  /*0830*/  ISETP.GT.U32.AND P0, PT, R11, 0xfd, PT ;  /* 0x000000fd0b00780c */ /* 0x000fc80003f04070 */
[----:B------:R-:W-:-:S13]  /*0840*/  ISETP.GT.U32.OR P0, PT, R10, 0xfd, P0 ;  /* 0x000000fd0a00780c */ /* 0x000fda0000704470 */
[----:B------:R-:W-:Y:S01]  /*0850*/  @!P0 MOV R8, RZ ;  /* 0x000000ff00088202 */ /* 0x000fe20000000f00 */
[----:B------:R-:W-:Y:S06]  /*0860*/  @!P0 BRA `(.L_x_45) ;  /* 0x0000000000608947 */ /* 0x000fec0003800000 */
[----:B------:R-:W-:Y:S01]  /*0870*/  FSETP.GTU.FTZ.AND P0, PT, |R0|, +INF , PT ;  /* 0x7f8000000000780b */ /* 0x000fe20003f1c200 */
[----:B------:R-:W-:Y:S01]  /*0880*/  IMAD.MOV.U32 R3, RZ, RZ, R9 ;  /* 0x000000ffff037224 */ /* 0x000fe200078e0009 */
        /* <DEDUP_REMOVED lines=17> */
[----:B------:R-:W-:Y:S02]  /*09a0*/  @P0 IMAD.MOV.U32 R8, RZ, RZ, RZ ;  /* 0x000000ffff080224 */ /* 0x000fe400078e00ff */
[----:B------:R-:W-:Y:S01]  /*09b0*/  @!P0 FFMA R7, R0, 1.84467440737095516160e+19, RZ ;  /* 0x5f80000000078823 */ /* 0x000fe200000000ff */
[----:B------:R-:W-:Y:S02]  /*09c0*/  @!P0 IMAD.MOV.U32 R8, RZ, RZ, -0x40 ;  /* 0xffffffc0ff088424 */ /* 0x000fe400078e00ff */
[----:B------:R-:W-:-:S03]  /*09d0*/  @!P1 FFMA R9, R3, 1.84467440737095516160e+19, RZ ;  /* 0x5f80000003099823 */ /* 0x000fc600000000ff */
[----:B------:R-:W-:-:S07]  /*09e0*/  @!P1 IADD3 R8, PT, PT, R8, 0x40, RZ ;  /* 0x0000004008089810 */ /* 0x000fce0007ffe0ff */
.L_x_45:
[----:B------:R-:W-:Y:S01]  /*09f0*/  LEA R0, R6, 0xc0800000, 0x17 ;  /* 0xc080000006007811 */ /* 0x000fe200078eb8ff */
[----:B------:R-:W-:Y:S01]  /*0a00*/  VIADD R5, R5, 0xffffff81 ;  /* 0xffffff8105057836 */ /* 0x000fe20000000000 */
[----:B------:R-:W-:Y:S03]  /*0a10*/  BSSY.RECONVERGENT B2, `(.L_x_50) ;  /* 0x0000035000027945 */ /* 0x000fe60003800200 */
[----:B------:R-:W-:Y:S02]  /*0a20*/  IMAD.IADD R9, R9, 0x1, -R0 ;  /* 0x0000000109097824 */ /* 0x000fe400078e0a00 */
[C---:B------:R-:W-:Y:S01]  /*0a30*/  IMAD R0, R5.reuse, -0x800000, R7 ;  /* 0xff80000005007824 */ /* 0x040fe200078e0207 */
[----:B------:R-:W-:Y:S01]  /*0a40*/  IADD3 R5, PT, PT, R5, 0x7f, -R6 ;  /* 0x0000007f05057810 */ /* 0x000fe20007ffe806 */
[----:B------:R-:W0:Y:S01]  /*0a50*/  MUFU.RCP R3, R9 ;  /* 0x0000000900037308 */ /* 0x000e220000001000 */
[----:B------:R-:W-:-:S02]  /*0a60*/  FADD.FTZ R11, -R9, -RZ ;  /* 0x800000ff090b7221 */ /* 0x000fc40000010100 */
[----:B------:R-:W-:Y:S02]  /*0a70*/  IADD3 R5, PT, PT, R5, R8, RZ ;  /* 0x0000000805057210 */ /* 0x000fe40007ffe0ff */
[----:B0-----:R-:W-:-:S04]  /*0a80*/  FFMA R10, R3, R11, 1 ;  /* 0x3f800000030a7423 */ /* 0x001fc8000000000b */
[----:B------:R-:W-:-:S04]  /*0a90*/  FFMA R12, R3, R10, R3 ;  /* 0x0000000a030c7223 */ /* 0x000fc80000000003 */
[----:B------:R-:W-:-:S04]  /*0aa0*/  FFMA R3, R0, R12, RZ ;  /* 0x0000000c00037223 */ /* 0x000fc800000000ff */
[----:B------:R-:W-:-:S04]  /*0ab0*/  FFMA R10, R11, R3, R0 ;  /* 0x000000030b0a7223 */ /* 0x000fc80000000000 */
[----:B------:R-:W-:-:S04]  /*0ac0*/  FFMA R7, R12, R10, R3 ;  /* 0x0000000a0c077223 */ /* 0x000fc80000000003 */
[----:B------:R-:W-:-:S04]  /*0ad0*/  FFMA R10, R11, R7, R0 ;  /* 0x000000070b0a7223 */ /* 0x000fc80000000000 */
[----:B------:R-:W-:-:S05]  /*0ae0*/  FFMA R0, R12, R10, R7 ;  /* 0x0000000a0c007223 */ /* 0x000fca0000000007 */
[----:B------:R-:W-:-:S04]  /*0af0*/  SHF.R.U32.HI R3, RZ, 0x17, R0 ;  /* 0x00000017ff037819 */ /* 0x000fc80000011600 */
[----:B------:R-:W-:-:S05]  /*0b00*/  LOP3.LUT R3, R3, 0xff, RZ, 0xc0, !PT ;  /* 0x000000ff03037812 */ /* 0x000fca00078ec0ff */
[----:B------:R-:W-:-:S04]  /*0b10*/  IMAD.IADD R9, R3, 0x1, R5 ;  /* 0x0000000103097824 */ /* 0x000fc800078e0205 */
[----:B------:R-:W-:-:S05]  /*0b20*/  VIADD R3, R9, 0xffffffff ;  /* 0xffffffff09037836 */ /* 0x000fca0000000000 */
        /* <DEDUP_REMOVED lines=10> */
[C---:B------:R-:W-:Y:S01]  /*0bd0*/  IADD3 R8, PT, PT, R9.reuse, 0x20, RZ ;  /* 0x0000002009087810 */ /* 0x040fe20007ffe0ff */
[CCC-:B------:R-:W-:Y:S01]  /*0be0*/  FFMA.RM R6, R12.reuse, R10.reuse, R7.reuse ;  /* 0x0000000a0c067223 */ /* 0x1c0fe20000004007 */
[----:B------:R-:W-:Y:S02]  /*0bf0*/  ISETP.NE.AND P2, PT, R9, RZ, PT ;  /* 0x000000ff0900720c */ /* 0x000fe40003f45270 */
[----:B------:R-:W-:Y:S01]  /*0c00*/  LOP3.LUT R5, R3, 0x7fffff, RZ, 0xc0, !PT ;  /* 0x007fffff03057812 */ /* 0x000fe200078ec0ff */
[----:B------:R-:W-:Y:S01]  /*0c10*/  FFMA.RP R3, R12, R10, R7 ;  /* 0x0000000a0c037223 */ /* 0x000fe20000008007 */
[----:B------:R-:W-:Y:S01]  /*0c20*/  IMAD.MOV R7, RZ, RZ, -R9 ;  /* 0x000000ffff077224 */ /* 0x000fe200078e0a09 */
[----:B------:R-:W-:Y:S02]  /*0c30*/  ISETP.NE.AND P1, PT, R9, RZ, PT ;  /* 0x000000ff0900720c */ /* 0x000fe40003f25270 */
[----:B------:R-:W-:-:S02]  /*0c40*/  LOP3.LUT R5, R5, 0x800000, RZ, 0xfc, !PT ;  /* 0x0080000005057812 */ /* 0x000fc400078efcff */
[----:B------:R-:W-:Y:S02]  /*0c50*/  FSETP.NEU.FTZ.AND P0, PT, R3, R6, PT ;  /* 0x000000060300720b */ /* 0x000fe40003f1d000 */
[----:B------:R-:W-:Y:S02]  /*0c60*/  SHF.L.U32 R8, R5, R8, RZ ;  /* 0x0000000805087219 */ /* 0x000fe400000006ff */
[----:B------:R-:W-:Y:S02]  /*0c70*/  SEL R6, R7, RZ, P2 ;  /* 0x000000ff07067207 */ /* 0x000fe40001000000 */
[----:B------:R-:W-:Y:S02]  /*0c80*/  ISETP.NE.AND P1, PT, R8, RZ, P1 ;  /* 0x000000ff0800720c */ /* 0x000fe40000f25270 */
[----:B------:R-:W-:Y:S02]  /*0c90*/  SHF.R.U32.HI R6, RZ, R6, R5 ;  /* 0x00000006ff067219 */ /* 0x000fe40000011605 */
[----:B------:R-:W-:-:S02]  /*0ca0*/  PLOP3.LUT P0, PT, P0, P1, PT, 0xf8, 0x8f ;  /* 0x00000000008f781c */ /* 0x000fc40000703f70 */
[----:B------:R-:W-:Y:S02]  /*0cb0*/  SHF.R.U32.HI R8, RZ, 0x1, R6 ;  /* 0x00000001ff087819 */ /* 0x000fe40000011606 */
[----:B------:R-:W-:-:S04]  /*0cc0*/  SEL R3, RZ, 0x1, !P0 ;  /* 0x00000001ff037807 */ /* 0x000fc80004000000 */
[----:B------:R-:W-:-:S04]  /*0cd0*/  LOP3.LUT R3, R3, 0x1, R8, 0xf8, !PT ;  /* 0x0000000103037812 */ /* 0x000fc800078ef808 */
[----:B------:R-:W-:-:S05]  /*0ce0*/  LOP3.LUT R3, R3, R6, RZ, 0xc0, !PT ;  /* 0x0000000603037212 */ /* 0x000fca00078ec0ff */
[----:B------:R-:W-:-:S05]  /*0cf0*/  IMAD.IADD R3, R8, 0x1, R3 ;  /* 0x0000000108037824 */ /* 0x000fca00078e0203 */
[----:B------:R-:W-:Y:S01]  /*0d00*/  LOP3.LUT R0, R3, R0, RZ, 0xfc, !PT ;  /* 0x0000000003007212 */ /* 0x000fe200078efcff */
[----:B------:R-:W-:Y:S06]  /*0d10*/  BRA `(.L_x_53) ;  /* 0x0000000000107947 */ /* 0x000fec0003800000 */
.L_x_52:
[----:B------:R-:W-:-:S04]  /*0d20*/  LOP3.LUT R0, R0, 0x80000000, RZ, 0xc0, !PT ;  /* 0x8000000000007812 */ /* 0x000fc800078ec0ff */
[----:B------:R-:W-:Y:S01]  /*0d30*/  LOP3.LUT R0, R0, 0x7f800000, RZ, 0xfc, !PT ;  /* 0x7f80000000007812 */ /* 0x000fe200078efcff */
[----:B------:R-:W-:Y:S06]  /*0d40*/  BRA `(.L_x_53) ;  /* 0x0000000000047947 */ /* 0x000fec0003800000 */
.L_x_51:
[----:B------:R-:W-:-:S07]  /*0d50*/  LEA R0, R5, R0, 0x17 ;  /* 0x0000000005007211 */ /* 0x000fce00078eb8ff */
.L_x_53:
[----:B------:R-:W-:Y:S05]  /*0d60*/  BSYNC.RECONVERGENT B2 ;  /* 0x0000000000027941 */ /* 0x000fea0003800200 */
.L_x_50:
[----:B------:R-:W-:Y:S05]  /*0d70*/  BRA `(.L_x_54) ;  /* 0x0000000000207947 */ /* 0x000fea0003800000 */
.L_x_49:
[----:B------:R-:W-:-:S04]  /*0d80*/  LOP3.LUT R0, R9, 0x80000000, R7, 0x48, !PT ;  /* 0x8000000009007812 */ /* 0x000fc800078e4807 */
[----:B------:R-:W-:Y:S01]  /*0d90*/  LOP3.LUT R0, R0, 0x7f800000, RZ, 0xfc, !PT ;  /* 0x7f80000000007812 */ /* 0x000fe200078efcff */
[----:B------:R-:W-:Y:S06]  /*0da0*/  BRA `(.L_x_54) ;  /* 0x0000000000147947 */ /* 0x000fec0003800000 */
.L_x_48:
[----:B------:R-:W-:Y:S01]  /*0db0*/  LOP3.LUT R0, R9, 0x80000000, R7, 0x48, !PT ;  /* 0x8000000009007812 */ /* 0x000fe200078e4807 */
[----:B------:R-:W-:Y:S06]  /*0dc0*/  BRA `(.L_x_54) ;  /* 0x00000000000c7947 */ /* 0x000fec0003800000 */
.L_x_47:
[----:B------:R-:W0:Y:S01]  /*0dd0*/  MUFU.RSQ R0, -QNAN ;  /* 0xffc0000000007908 */ /* 0x000e220000001400 */
[----:B------:R-:W-:Y:S05]  /*0de0*/  BRA `(.L_x_54) ;  /* 0x0000000000047947 */ /* 0x000fea0003800000 */
.L_x_46:
[----:B------:R-:W-:-:S07]  /*0df0*/  FADD.FTZ R0, R0, R3 ;  /* 0x0000000300007221 */ /* 0x000fce0000010000 */
.L_x_54:
[----:B------:R-:W-:Y:S05]  /*0e00*/  BSYNC.RECONVERGENT B1 ;  /* 0x0000000000017941 */ /* 0x000fea0003800200 */
.L_x_44:
[----:B------:R-:W-:-:S04]  /*0e10*/  IMAD.MOV.U32 R5, RZ, RZ, 0x0 ;  /* 0x00000000ff057424 */ /* 0x000fc800078e00ff */
[----:B0-----:R-:W-:Y:S05]  /*0e20*/  RET.REL.NODEC R4 `(_Z34cross_entropy_loss_and_grad_kernelPKfPKiPfS3_ii) ;  /* 0xfffffff004747950 */ /* 0x001fea0003c3ffff */
.L_x_55:
        /* <DEDUP_REMOVED lines=13> */
.L_x_134:


//--------------------- .text._Z24exp_sum_normalize_kernelPfPKfS_ii --------------------------
	.section	.text._Z24exp_sum_normalize_kernelPfPKfS_ii,"ax",@progbits
	.align	128
        .global         _Z24exp_sum_normalize_kernelPfPKfS_ii
        .type           _Z24exp_sum_normalize_kernelPfPKfS_ii,@function
        .size           _Z24exp_sum_normalize_kernelPfPKfS_ii,(.L_x_135 - _Z24exp_sum_normalize_kernelPfPKfS_ii)
        .other          _Z24exp_sum_normalize_kernelPfPKfS_ii,@"STO_CUDA_ENTRY STV_DEFAULT"
_Z24exp_sum_normalize_kernelPfPKfS_ii:
.text._Z24exp_sum_normalize_kernelPfPKfS_ii:
[----:B------:R-:W-:Y:S01]  /*0000*/  LDC R1, c[0x0][0x37c] ;  /* 0x0000df00ff017b82 */ /* 0x000fe20000000800 */
[----:B------:R-:W0:Y:S07]  /*0010*/  S2R R2, SR_TID.X ;  /* 0x0000000000027919 */ /* 0x000e2e0000002100 */
[----:B------:R-:W1:Y:S01]  /*0020*/  S2UR UR5, SR_CgaCtaId ;  /* 0x00000000000579c3 */ /* 0x000e620000008800 */
[----:B------:R-:W-:Y:S01]  /*0030*/  UMOV UR4, 0x400 ;  /* 0x0000040000047882 */ /* 0x000fe20000000000 */
[----:B------:R-:W2:Y:S01]  /*0040*/  LDCU UR6, c[0x0][0x39c] ;  /* 0x00007380ff0677ac */ /* 0x000ea20008000800 */
[----:B------:R-:W3:Y:S01]  /*0050*/  S2R R5, SR_CTAID.X ;  /* 0x0000000000057919 */ /* 0x000ee20000002500 */
[----:B------:R-:W-:Y:S01]  /*0060*/  BSSY.RECONVERGENT B0, `(.L_x_56) ;  /* 0x0000024000007945 */ /* 0x000fe20003800200 */
[----:B-1----:R-:W-:-:S06]  /*0070*/  ULEA UR4, UR5, UR4, 0x18 ;  /* 0x0000000405047291 */ /* 0x002fcc000f8ec0ff */
[C---:B0-----:R-:W-:Y:S02]  /*0080*/  LEA R0, R2.reuse, UR4, 0x2 ;  /* 0x0000000402007c11 */ /* 0x041fe4000f8e10ff */
[----:B--2---:R-:W-:-:S03]  /*0090*/  ISETP.GE.AND P0, PT, R2, UR6, PT ;  /* 0x0000000602007c0c */ /* 0x004fc6000bf06270 */
[----:B------:R-:W0:Y:S01]  /*00a0*/  LDCU.64 UR4, c[0x0][0x358] ;  /* 0x00006b00ff0477ac */ /* 0x000e220008000a00 */
[----:B------:R1:W-:Y:S09]  /*00b0*/  STS [R0], RZ ;  /* 0x000000ff00007388 */ /* 0x0003f20000000800 */
[----:B-1-3--:R-:W-:Y:S05]  /*00c0*/  @P0 BRA `(.L_x_57) ;  /* 0x0000000000740947 */ /* 0x00afea0003800000 */
[----:B------:R-:W1:Y:S08]  /*00d0*/  LDC.64 R8, c[0x0][0x388] ;  /* 0x0000e200ff087b82 */ /* 0x000e700000000a00 */
[----:B------:R-:W2:Y:S08]  /*00e0*/  LDC R15, c[0x0][0x360] ;  /* 0x0000d800ff0f7b82 */ /* 0x000eb00000000800 */
[----:B------:R-:W3:Y:S01]  /*00f0*/  LDC.64 R6, c[0x0][0x380] ;  /* 0x0000e000ff067b82 */ /* 0x000ee20000000a00 */
[----:B-1----:R-:W-:-:S05]  /*0100*/  IMAD.WIDE.U32 R8, R5, 0x4, R8 ;  /* 0x0000000405087825 */ /* 0x002fca00078e0008 */
[----:B0-----:R0:W5:Y:S01]  /*0110*/  LDG.E R3, desc[UR4][R8.64] ;  /* 0x0000000408037981 */ /* 0x001162000c1e1900 */
[----:B------:R-:W-:Y:S01]  /*0120*/  BSSY.RECONVERGENT B1, `(.L_x_58) ;  /* 0x0000016000017945 */ /* 0x000fe20003800200 */
[----:B------:R-:W-:Y:S02]  /*0130*/  IMAD.MOV.U32 R11, RZ, RZ, RZ ;  /* 0x000000ffff0b7224 */ /* 0x000fe400078e00ff */
[----:B--2---:R-:W-:-:S07]  /*0140*/  IMAD.MOV.U32 R4, RZ, RZ, R2 ;  /* 0x000000ffff047224 */ /* 0x004fce00078e0002 */
.L_x_59:
[----:B01----:R-:W-:-:S04]  /*0150*/  IMAD R9, R5, UR6, R4 ;  /* 0x0000000605097c24 */ /* 0x003fc8000f8e0204 */
[----:B---3--:R-:W-:-:S05]  /*0160*/  IMAD.WIDE R8, R9, 0x4, R6 ;  /* 0x0000000409087825 */ /* 0x008fca00078e0206 */
[----:B------:R-:W2:Y:S01]  /*0170*/  LDG.E R10, desc[UR4][R8.64] ;  /* 0x00000004080a7981 */ /* 0x000ea2000c1e1900 */
[----:B------:R-:W-:Y:S02]  /*0180*/  IMAD.MOV.U32 R13, RZ, RZ, 0x3bbb989d ;  /* 0x3bbb989dff0d7424 */ /* 0x000fe400078e00ff */
[----:B------:R-:W-:Y:S02]  /*0190*/  IMAD.MOV.U32 R17, RZ, RZ, 0x437c0000 ;  /* 0x437c0000ff117424 */ /* 0x000fe400078e00ff */
[----:B------:R-:W-:-:S05]  /*01a0*/  IMAD.IADD R4, R15, 0x1, R4 ;  /* 0x000000010f047824 */ /* 0x000fca00078e0204 */
[----:B------:R-:W-:Y:S01]  /*01b0*/  ISETP.GE.AND P0, PT, R4, UR6, PT ;  /* 0x0000000604007c0c */ /* 0x000fe2000bf06270 */
[----:B--2--5:R-:W-:-:S04]  /*01c0*/  FADD R10, -R3, R10 ;  /* 0x0000000a030a7221 */ /* 0x024fc80000000100 */
[----:B------:R-:W-:-:S04]  /*01d0*/  FFMA.SAT R12, R10, R13, 0.5 ;  /* 0x3f0000000a0c7423 */ /* 0x000fc8000000200d */
[----:B------:R-:W-:-:S04]  /*01e0*/  FFMA.RM R12, R12, R17, 12582913 ;  /* 0x4b4000010c0c7423 */ /* 0x000fc80000004011 */
[C---:B------:R-:W-:Y:S01]  /*01f0*/  FADD R13, R12.reuse, -12583039 ;  /* 0xcb40007f0c0d7421 */ /* 0x040fe20000000000 */
[----:B------:R-:W-:-:S03]  /*0200*/  IMAD.SHL.U32 R12, R12, 0x800000, RZ ;  /* 0x008000000c0c7824 */ /* 0x000fc600078e00ff */
[----:B------:R-:W-:-:S04]  /*0210*/  FFMA R13, R10, 1.4426950216293334961, -R13 ;  /* 0x3fb8aa3b0a0d7823 */ /* 0x000fc8000000080d */
[----:B------:R-:W-:-:S06]  /*0220*/  FFMA R13, R10, 1.925963033500011079e-08, R13 ;  /* 0x32a570600a0d7823 */ /* 0x000fcc000000000d */
[----:B------:R-:W0:Y:S02]  /*0230*/  MUFU.EX2 R13, R13 ;  /* 0x0000000d000d7308 */ /* 0x000e240000000800 */
[----:B0-----:R-:W-:-:S04]  /*0240*/  FMUL R12, R12, R13 ;  /* 0x0000000d0c0c7220 */ /* 0x001fc80000400000 */
[----:B------:R-:W-:Y:S01]  /*0250*/  FADD R11, R12, R11 ;  /* 0x0000000b0c0b7221 */ /* 0x000fe20000000000 */
[----:B------:R1:W-:Y:S01]  /*0260*/  STG.E desc[UR4][R8.64], R12 ;  /* 0x0000000c08007986 */ /* 0x0003e2000c101904 */
[----:B------:R-:W-:Y:S05]  /*0270*/  @!P0 BRA `(.L_x_59) ;  /* 0xfffffffc00b48947 */ /* 0x000fea000383ffff */
[----:B------:R-:W-:Y:S05]  /*0280*/  BSYNC.RECONVERGENT B1 ;  /* 0x0000000000017941 */ /* 0x000fea0003800200 */
.L_x_58:
[----:B------:R2:W-:Y:S02]  /*0290*/  STS [R0], R11 ;  /* 0x0000000b00007388 */ /* 0x0005e40000000800 */
.L_x_57:
[----:B0-----:R-:W-:Y:S05]  /*02a0*/  BSYNC.RECONVERGENT B0 ;  /* 0x0000000000007941 */ /* 0x001fea0003800200 */
.L_x_56:
[----:B------:R-:W-:Y:S01]  /*02b0*/  BAR.SYNC.DEFER_BLOCKING 0x0 ;  /* 0x0000000000007b1d */ /* 0x000fe20000010000 */
[----:B------:R-:W-:-:S05]  /*02c0*/  ISETP.NE.AND P0, PT, R2, RZ, PT ;  /* 0x000000ff0200720c */ /* 0x000fca0003f05270 */
[----:B------:R-:W0:Y:S08]  /*02d0*/  LDCU UR6, c[0x0][0x360] ;  /* 0x00006c00ff0677ac */ /* 0x000e300008000800 */
[----:B------:R-:W3:Y:S01]  /*02e0*/  @!P0 S2R R4, SR_CgaCtaId ;  /* 0x0000000000048919 */ /* 0x000ee20000008800 */
[----:B------:R-:W-:Y:S01]  /*02f0*/  @!P0 MOV R3, 0x400 ;  /* 0x0000040000038802 */ /* 0x000fe20000000f00 */
[----:B0-----:R-:W-:-:S03]  /*0300*/  UISETP.GE.U32.AND UP0, UPT, UR6, 0x2, UPT ;  /* 0x000000020600788c */ /* 0x001fc6000bf06070 */
[----:B---3--:R-:W-:-:S06]  /*0310*/  @!P0 LEA R6, R4, R3, 0x18 ;  /* 0x0000000304068211 */ /* 0x008fcc00078ec0ff */
[----:B------:R-:W-:Y:S05]  /*0320*/  BRA.U !UP0, `(.L_x_60) ;  /* 0x0000000108307547 */ /* 0x000fea000b800000 */
[----:B------:R-:W-:-:S07]  /*0330*/  IMAD.U32 R3, RZ, RZ, UR6 ;  /* 0x00000006ff037e24 */ /* 0x000fce000f8e00ff */
.L_x_61:
[----:B-1----:R-:W-:-:S04]  /*0340*/  SHF.R.U32.HI R9, RZ, 0x1, R3 ;  /* 0x00000001ff097819 */ /* 0x002fc80000011603 */
[----:B------:R-:W-:-:S13]  /*0350*/  ISETP.GE.U32.AND P1, PT, R2, R9, PT ;  /* 0x000000090200720c */ /* 0x000fda0003f26070 */
[----:B------:R-:W-:Y:S01]  /*0360*/  @!P1 LEA R4, R9, R0, 0x2 ;  /* 0x0000000009049211 */ /* 0x000fe200078e10ff */
[----:B------:R-:W-:Y:S05]  /*0370*/  @!P1 LDS R7, [R0] ;  /* 0x0000000000079984 */ /* 0x000fea0000000800 */
[----:B------:R-:W0:Y:S02]  /*0380*/  @!P1 LDS R4, [R4] ;  /* 0x0000000004049984 */ /* 0x000e240000000800 */
[----:B0-----:R-:W-:-:S05]  /*0390*/  @!P1 FADD R7, R4, R7 ;  /* 0x0000000704079221 */ /* 0x001fca0000000000 */
[----:B------:R0:W-:Y:S01]  /*03a0*/  @!P1 STS [R0], R7 ;  /* 0x0000000700009388 */ /* 0x0001e20000000800 */
[----:B------:R-:W-:Y:S01]  /*03b0*/  BAR.SYNC.DEFER_BLOCKING 0x0 ;  /* 0x0000000000007b1d */ /* 0x000fe20000010000 */
[----:B------:R-:W-:Y:S01]  /*03c0*/  ISETP.GT.U32.AND P1, PT, R3, 0x3, PT ;  /* 0x000000030300780c */ /* 0x000fe20003f24070 */
[----:B------:R-:W-:-:S12]  /*03d0*/  IMAD.MOV.U32 R3, RZ, RZ, R9 ;  /* 0x000000ffff037224 */ /* 0x000fd800078e0009 */
[----:B0-----:R-:W-:Y:S05]  /*03e0*/  @P1 BRA `(.L_x_61) ;  /* 0xfffffffc00d41947 */ /* 0x001fea000383ffff */
.L_x_60:
[----:B------:R-:W0:Y:S01]  /*03f0*/  @!P0 LDS R3, [R6] ;  /* 0x0000000006038984 */ /* 0x000e220000000800 */
[----:B-1----:R-:W1:Y:S01]  /*0400*/  LDC.64 R8, c[0x0][0x390] ;  /* 0x0000e400ff087b82 */ /* 0x002e620000000a00 */
[----:B------:R-:W3:Y:S02]  /*0410*/  LDCU UR7, c[0x0][0x39c] ;  /* 0x00007380ff0777ac */ /* 0x000ee40008000800 */
[----:B---3--:R-:W-:Y:S01]  /*0420*/  ISETP.GE.AND P1, PT, R2, UR7, PT ;  /* 0x0000000702007c0c */ /* 0x008fe2000bf26270 */
[----:B-1----:R-:W-:-:S05]  /*0430*/  IMAD.WIDE.U32 R8, R5, 0x4, R8 ;  /* 0x0000000405087825 */ /* 0x002fca00078e0008 */
[----:B0-----:R0:W-:Y:S01]  /*0440*/  @!P0 STG.E desc[UR4][R8.64], R3 ;  /* 0x0000000308008986 */ /* 0x0011e2000c101904 */
[----:B------:R-:W-:Y:S06]  /*0450*/  BAR.SYNC.DEFER_BLOCKING 0x0 ;  /* 0x0000000000007b1d */ /* 0x000fec0000010000 */
[----:B------:R-:W-:Y:S05]  /*0460*/  @P1 EXIT ;  /* 0x000000000000194d */ /* 0x000fea0003800000 */
[----:B0-----:R0:W5:Y:S01]  /*0470*/  LDG.E R3, desc[UR4][R8.64] ;  /* 0x0000000408037981 */ /* 0x001162000c1e1900 */
[----:B------:R-:W1:Y:S01]  /*0480*/  LDC.64 R6, c[0x0][0x380] ;  /* 0x0000e000ff067b82 */ /* 0x000e620000000a00 */
[----:B------:R-:W3:Y:S02]  /*0490*/  LDCU UR7, c[0x0][0x39c] ;  /* 0x00007380ff0777ac */ /* 0x000ee40008000800 */
.L_x_64:
[----:B0--3--:R-:W-:-:S04]  /*04a0*/  IMAD R9, R5, UR7, R2 ;  /* 0x0000000705097c24 */ /* 0x009fc8000f8e0202 */
[----:B-1----:R-:W-:-:S05]  /*04b0*/  IMAD.WIDE R8, R9, 0x4, R6 ;  /* 0x0000000409087825 */ /* 0x002fca00078e0206 */
[----:B--2---:R-:W2:Y:S01]  /*04c0*/  LDG.E R0, desc[UR4][R8.64] ;  /* 0x0000000408007981 */ /* 0x004ea2000c1e1900 */
[----:B-----5:R-:W0:Y:S01]  /*04d0*/  MUFU.RCP R4, R3 ;  /* 0x0000000300047308 */ /* 0x020e220000001000 */
[----:B------:R-:W-:Y:S01]  /*04e0*/  BSSY.RECONVERGENT B0, `(.L_x_62) ;  /* 0x000000b000007945 */ /* 0x000fe20003800200 */
[----:B0-----:R-:W-:-:S04]  /*04f0*/  FFMA R11, -R3, R4, 1 ;  /* 0x3f800000030b7423 */ /* 0x001fc80000000104 */
[----:B------:R-:W-:Y:S02]  /*0500*/  FFMA R11, R4, R11, R4 ;  /* 0x0000000b040b7223 */ /* 0x000fe40000000004 */
[----:B--2---:R-:W0:Y:S02]  /*0510*/  FCHK P0, R0, R3 ;  /* 0x0000000300007302 */ /* 0x004e240000000000 */
[----:B------:R-:W-:-:S04]  /*0520*/  FFMA R4, R0, R11, RZ ;  /* 0x0000000b00047223 */ /* 0x000fc800000000ff */
[----:B------:R-:W-:-:S04]  /*0530*/  FFMA R10, -R3, R4, R0 ;  /* 0x00000004030a7223 */ /* 0x000fc80000000100 */
[----:B------:R-:W-:Y:S01]  /*0540*/  FFMA R11, R11, R10, R4 ;  /* 0x0000000a0b0b7223 */ /* 0x000fe20000000004 */
[----:B0-----:R-:W-:Y:S06]  /*0550*/  @!P0 BRA `(.L_x_63) ;  /* 0x00000000000c8947 */ /* 0x001fec0003800000 */
[----:B------:R-:W-:-:S07]  /*0560*/  MOV R4, 0x580 ;  /* 0x0000058000047802 */ /* 0x000fce0000000f00 */
[----:B------:R-:W-:Y:S05]  /*0570*/  CALL.REL.NOINC `($__internal_3_$__cuda_sm3x_div_rn_noftz_f32_slowpath) ;  /* 0x00000000001c7944 */ /* 0x000fea0003c00000 */
[----:B------:R-:W-:-:S07]  /*0580*/  IMAD.MOV.U32 R11, RZ, RZ, R0 ;  /* 0x000000ffff0b7224 */ /* 0x000fce00078e0000 */
.L_x_63:
[----:B------:R-:W-:Y:S05]  /*0590*/  BSYNC.RECONVERGENT B0 ;  /* 0x0000000000007941 */ /* 0x000fea0003800200 */
.L_x_62:
[----:B------:R4:W-:Y:S01]  /*05a0*/  STG.E desc[UR4][R8.64], R11 ;  /* 0x0000000b08007986 */ /* 0x0009e2000c101904 */
[----:B------:R-:W-:-:S05]  /*05b0*/  VIADD R2, R2, UR6 ;  /* 0x0000000602027c36 */ /* 0x000fca0008000000 */
[----:B------:R-:W-:-:S13]  /*05c0*/  ISETP.GE.AND P0, PT, R2, UR7, PT ;  /* 0x0000000702007c0c */ /* 0x000fda000bf06270 */
[----:B----4-:R-:W-:Y:S05]  /*05d0*/  @!P0 BRA `(.L_x_64) ;  /* 0xfffffffc00b08947 */ /* 0x010fea000383ffff */
[----:B------:R-:W-:Y:S05]  /*05e0*/  EXIT ;  /* 0x000000000000794d */ /* 0x000fea0003800000 */
        .weak           $__internal_3_$__cuda_sm3x_div_rn_noftz_f32_slowpath
        .type           $__internal_3_$__cuda_sm3x_div_rn_noftz_f32_slowpath,@function
        .size           $__internal_3_$__cuda_sm3x_div_rn_noftz_f32_slowpath,(.L_x_135 - $__internal_3_$__cuda_sm3x_div_rn_noftz_f32_slowpath)
$__internal_3_$__cuda_sm3x_div_rn_noftz_f32_slowpath:
[--C-:B------:R-:W-:Y:S01]  /*05f0*/  SHF.R.U32.HI R11, RZ, 0x17, R3.reuse ;  /* 0x00000017ff0b7819 */ /* 0x100fe20000011603 */
[----:B------:R-:W-:Y:S01]  /*0600*/  BSSY.RECONVERGENT B1, `(.L_x_65) ;  /* 0x0000064000017945 */ /* 0x000fe20003800200 */
[----:B------:R-:W-:Y:S01]  /*0610*/  SHF.R.U32.HI R10, RZ, 0x17, R0 ;  /* 0x00000017ff0a7819 */ /* 0x000fe20000011600 */
[----:B------:R-:W-:Y:S01]  /*0620*/  IMAD.MOV.U32 R13, RZ, RZ, R3 ;  /* 0x000000ffff0d7224 */ /* 0x000fe200078e0003 */
[----:B------:R-:W-:Y:S02]  /*0630*/  LOP3.LUT R11, R11, 0xff, RZ, 0xc0, !PT ;  /* 0x000000ff0b0b7812 */ /* 0x000fe400078ec0ff */
[----:B------:R-:W-:Y:S02]  /*0640*/  LOP3.LUT R16, R10, 0xff, RZ, 0xc0, !PT ;  /* 0x000000ff0a107812 */ /* 0x000fe400078ec0ff */
[----:B------:R-:W-:Y:S01]  /*0650*/  MOV R12, R0 ;  /* 0x00000000000c7202 */ /* 0x000fe20000000f00 */
[----:B------:R-:W-:Y:S02]  /*0660*/  VIADD R14, R11, 0xffffffff ;  /* 0xffffffff0b0e7836 */ /* 0x000fe40000000000 */
[----:B------:R-:W-:-:S03]  /*0670*/  VIADD R15, R16, 0xffffffff ;  /* 0xffffffff100f7836 */ /* 0x000fc60000000000 */
[----:B------:R-:W-:-:S04]  /*0680*/  ISETP.GT.U32.AND P0, PT, R14, 0xfd, PT ;  /* 0x000000fd0e00780c */ /* 0x000fc80003f04070 */
[----:B------:R-:W-:-:S13]  /*0690*/  ISETP.GT.U32.OR P0, PT, R15, 0xfd, P0 ;  /* 0x000000fd0f00780c */ /* 0x000fda0000704470 */
[----:B------:R-:W-:Y:S01]  /*06a0*/  @!P0 IMAD.MOV.U32 R10, RZ, RZ, RZ ;  /* 0x000000ffff0a8224 */ /* 0x000fe200078e00ff */
        /* <DEDUP_REMOVED lines=22> */
[----:B------:R-:W-:Y:S02]  /*0810*/  @!P1 FFMA R13, R3, 1.84467440737095516160e+19, RZ ;  /* 0x5f800000030d9823 */ /* 0x000fe400000000ff */
[----:B------:R-:W-:-:S07]  /*0820*/  @!P1 VIADD R10, R10, 0x40 ;  /* 0x000000400a0a9836 */ /* 0x000fce0000000000 */
.L_x_66:
[----:B------:R-:W-:Y:S01]  /*0830*/  LEA R0, R11, 0xc0800000, 0x17 ;  /* 0xc08000000b007811 */ /* 0x000fe200078eb8ff */
[----:B------:R-:W-:Y:S03]  /*0840*/  BSSY.RECONVERGENT B2, `(.L_x_71) ;  /* 0x0000036000027945 */ /* 0x000fe60003800200 */
[----:B------:R-:W-:Y:S01]  /*0850*/  IADD3 R14, PT, PT, -R0, R13, RZ ;  /* 0x0000000d000e7210 */ /* 0x000fe20007ffe1ff */
[----:B------:R-:W-:-:S03]  /*0860*/  VIADD R13, R16, 0xffffff81 ;  /* 0xffffff81100d7836 */ /* 0x000fc60000000000 */
[----:B------:R-:W0:Y:S01]  /*0870*/  MUFU.RCP R15, R14 ;  /* 0x0000000e000f7308 */ /* 0x000e220000001000 */
[----:B------:R-:W-:Y:S01]  /*0880*/  FADD.FTZ R17, -R14, -RZ ;  /* 0x800000ff0e117221 */ /* 0x000fe20000010100 */
[C---:B------:R-:W-:Y:S01]  /*0890*/  IMAD R0, R13.reuse, -0x800000, R12 ;  /* 0xff8000000d007824 */ /* 0x040fe200078e020c */
[----:B------:R-:W-:-:S05]  /*08a0*/  IADD3 R13, PT, PT, R13, 0x7f, -R11 ;  /* 0x0000007f0d0d7810 */ /* 0x000fca0007ffe80b */
[----:B------:R-:W-:Y:S02]  /*08b0*/  IMAD.IADD R13, R13, 0x1, R10 ;  /* 0x000000010d0d7824 */ /* 0x000fe400078e020a */
        /* <DEDUP_REMOVED lines=21> */
[C---:B------:R-:W-:Y:S02]  /*0a10*/  VIADD R13, R14.reuse, 0x20 ;  /* 0x000000200e0d7836 */ /* 0x040fe40000000000 */
[CCC-:B------:R-:W-:Y:S01]  /*0a20*/  FFMA.RM R11, R19.reuse, R17.reuse, R16.reuse ;  /* 0x00000011130b7223 */ /* 0x1c0fe20000004010 */
[----:B------:R-:W-:Y:S02]  /*0a30*/  ISETP.NE.AND P2, PT, R14, RZ, PT ;  /* 0x000000ff0e00720c */ /* 0x000fe40003f45270 */
[----:B------:R-:W-:Y:S01]  /*0a40*/  LOP3.LUT R12, R10, 0x7fffff, RZ, 0xc0, !PT ;  /* 0x007fffff0a0c7812 */ /* 0x000fe200078ec0ff */
[----:B------:R-:W-:Y:S01]  /*0a50*/  FFMA.RP R10, R19, R17, R16 ;  /* 0x00000011130a7223 */ /* 0x000fe20000008010 */
[----:B------:R-:W-:Y:S02]  /*0a60*/  ISETP.NE.AND P1, PT, R14, RZ, PT ;  /* 0x000000ff0e00720c */ /* 0x000fe40003f25270 */
        /* <DEDUP_REMOVED lines=11> */
[----:B------:R-:W-:-:S05]  /*0b20*/  LOP3.LUT R10, R10, R11, RZ, 0xc0, !PT ;  /* 0x0000000b0a0a7212 */ /* 0x000fca00078ec0ff */
[----:B------:R-:W-:-:S05]  /*0b30*/  IMAD.IADD R13, R13, 0x1, R10 ;  /* 0x000000010d0d7824 */ /* 0x000fca00078e020a */
[----:B------:R-:W-:Y:S01]  /*0b40*/  LOP3.LUT R0, R13, R0, RZ, 0xfc, !PT ;  /* 0x000000000d007212 */ /* 0x000fe200078efcff */
[----:B------:R-:W-:Y:S06]  /*0b50*/  BRA `(.L_x_74) ;  /* 0x0000000000107947 */ /* 0x000fec0003800000 */
.L_x_73:
[----:B------:R-:W-:-:S04]  /*0b60*/  LOP3.LUT R0, R0, 0x80000000, RZ, 0xc0, !PT ;  /* 0x8000000000007812 */ /* 0x000fc800078ec0ff */
[----:B------:R-:W-:Y:S01]  /*0b70*/  LOP3.LUT R0, R0, 0x7f800000, RZ, 0xfc, !PT ;  /* 0x7f80000000007812 */ /* 0x000fe200078efcff */
[----:B------:R-:W-:Y:S06]  /*0b80*/  BRA `(.L_x_74) ;  /* 0x0000000000047947 */ /* 0x000fec0003800000 */
.L_x_72:
[----:B------:R-:W-:-:S07]  /*0b90*/  IMAD R0, R13, 0x800000, R0 ;  /* 0x008000000d007824 */ /* 0x000fce00078e0200 */
.L_x_74:
[----:B------:R-:W-:Y:S05]  /*0ba0*/  BSYNC.RECONVERGENT B2 ;  /* 0x0000000000027941 */ /* 0x000fea0003800200 */
.L_x_71:
[----:B------:R-:W-:Y:S05]  /*0bb0*/  BRA `(.L_x_75) ;  /* 0x0000000000207947 */ /* 0x000fea0003800000 */
.L_x_70:
[----:B------:R-:W-:-:S04]  /*0bc0*/  LOP3.LUT R0, R13, 0x80000000, R12, 0x48, !PT ;  /* 0x800000000d007812 */ /* 0x000fc800078e480c */
[----:B------:R-:W-:Y:S01]  /*0bd0*/  LOP3.LUT R0, R0, 0x7f800000, RZ, 0xfc, !PT ;  /* 0x7f80000000007812 */ /* 0x000fe200078efcff */
[----:B------:R-:W-:Y:S06]  /*0be0*/  BRA `(.L_x_75) ;  /* 0x0000000000147947 */ /* 0x000fec0003800000 */
.L_x_69:
[----:B------:R-:W-:Y:S01]  /*0bf0*/  LOP3.LUT R0, R13, 0x80000000, R12, 0x48, !PT ;  /* 0x800000000d007812 */ /* 0x000fe200078e480c */
[----:B------:R-:W-:Y:S06]  /*0c00*/  BRA `(.L_x_75) ;  /* 0x00000000000c7947 */ /* 0x000fec0003800000 */
.L_x_68:
[----:B------:R-:W0:Y:S01]  /*0c10*/  MUFU.RSQ R0, -QNAN ;  /* 0xffc0000000007908 */ /* 0x000e220000001400 */
[----:B------:R-:W-:Y:S05]  /*0c20*/  BRA `(.L_x_75) ;  /* 0x0000000000047947 */ /* 0x000fea0003800000 */
.L_x_67:
[----:B------:R-:W-:-:S07]  /*0c30*/  FADD.FTZ R0, R0, R3 ;  /* 0x0000000300007221 */ /* 0x000fce0000010000 */
.L_x_75:
[----:B------:R-:W-:Y:S05]  /*0c40*/  BSYNC.RECONVERGENT B1 ;  /* 0x0000000000017941 */ /* 0x000fea0003800200 */
.L_x_65:
[----:B------:R-:W-:Y:S02]  /*0c50*/  IMAD.MOV.U32 R10, RZ, RZ, R4 ;  /* 0x000000ffff0a7224 */ /* 0x000fe400078e0004 */
[----:B------:R-:W-:-:S04]  /*0c60*/  IMAD.MOV.U32 R11, RZ, RZ, 0x0 ;  /* 0x00000000ff0b7424 */ /* 0x000fc800078e00ff */
[----:B0-----:R-:W-:Y:S05]  /*0c70*/  RET.REL.NODEC R10 `(_Z24exp_sum_normalize_kernelPfPKfS_ii) ;  /* 0xfffffff00ae07950 */ /* 0x001fea0003c3ffff */
.L_x_76:
        /* <DEDUP_REMOVED lines=16> */
.L_x_135:


//--------------------- .text._Z15find_max_kernelPKfPfii --------------------------
	.section	.text._Z15find_max_kernelPKfPfii,"ax",@progbits
	.align	128
        .global         _Z15find_max_kernelPKfPfii
        .type           _Z15find_max_kernelPKfPfii,@function
        .size           _Z15find_max_kernelPKfPfii,(.L_x_145 - _Z15find_max_kernelPKfPfii)
        .other          _Z15find_max_kernelPKfPfii,@"STO_CUDA_ENTRY STV_DEFAULT"
_Z15find_max_kernelPKfPfii:
.text._Z15find_max_kernelPKfPfii:
[----:B------:R-:W-:Y:S08]  /*0000*/  LDC R1, c[0x0][0x37c] ;  /* 0x0000df00ff017b82 */ /* 0x000ff00000000800 */
[----:B------:R-:W0:Y:S01]  /*0010*/  S2UR UR5, SR_CgaCtaId ;  /* 0x00000000000579c3 */ /* 0x000e220000008800 */
[----:B------:R-:W1:Y:S01]  /*0020*/  S2R R8, SR_TID.X ;  /* 0x0000000000087919 */ /* 0x000e620000002100 */
[----:B------:R-:W-:Y:S01]  /*0030*/  UMOV UR4, 0x400 ;  /* 0x0000040000047882 */ /* 0x000fe20000000000 */
[----:B------:R-:W-:Y:S01]  /*0040*/  IMAD.MOV.U32 R3, RZ, RZ, -0x800000 ;  /* 0xff800000ff037424 */ /* 0x000fe200078e00ff */
[----:B------:R-:W2:Y:S01]  /*0050*/  LDCU.64 UR6, c[0x0][0x358] ;  /* 0x00006b00ff0677ac */ /* 0x000ea20008000a00 */
[----:B------:R-:W3:Y:S01]  /*0060*/  S2R R9, SR_CTAID.X ;  /* 0x0000000000097919 */ /* 0x000ee20000002500 */
[----:B------:R-:W-:Y:S01]  /*0070*/  BSSY.RECONVERGENT B0, `(.L_x_77) ;  /* 0x0000015000007945 */ /* 0x000fe20003800200 */
[----:B0-----:R-:W-:Y:S01]  /*0080*/  ULEA UR4, UR5, UR4, 0x18 ;  /* 0x0000000405047291 */ /* 0x001fe2000f8ec0ff */
[----:B------:R-:W0:Y:S05]  /*0090*/  LDCU UR5, c[0x0][0x394] ;  /* 0x00007280ff0577ac */ /* 0x000e2a0008000800 */
[----:B-1----:R-:W-:-:S05]  /*00a0*/  LEA R0, R8, UR4, 0x2 ;  /* 0x0000000408007c11 */ /* 0x002fca000f8e10ff */
[----:B------:R1:W-:Y:S01]  /*00b0*/  STS [R0], R3 ;  /* 0x0000000300007388 */ /* 0x0003e20000000800 */
[----:B0-----:R-:W-:-:S13]  /*00c0*/  ISETP.GE.AND P0, PT, R8, UR5, PT ;  /* 0x0000000508007c0c */ /* 0x001fda000bf06270 */
[----:B-123--:R-:W-:Y:S05]  /*00d0*/  @P0 BRA `(.L_x_78) ;  /* 0x0000000000380947 */ /* 0x00efea0003800000 */
[----:B------:R-:W0:Y:S01]  /*00e0*/  LDC R11, c[0x0][0x360] ;  /* 0x0000d800ff0b7b82 */ /* 0x000e220000000800 */
[----:B------:R-:W-:Y:S01]  /*00f0*/  BSSY.RECONVERGENT B1, `(.L_x_79) ;  /* 0x000000b000017945 */ /* 0x000fe20003800200 */
[----:B------:R-:W-:Y:S02]  /*0100*/  IMAD.MOV.U32 R7, RZ, RZ, -0x800000 ;  /* 0xff800000ff077424 */ /* 0x000fe400078e00ff */
[----:B------:R-:W-:-:S04]  /*0110*/  IMAD.MOV.U32 R6, RZ, RZ, R8 ;  /* 0x000000ffff067224 */ /* 0x000fc800078e0008 */
[----:B------:R-:W1:Y:S03]  /*0120*/  LDC.64 R4, c[0x0][0x380] ;  /* 0x0000e000ff047b82 */ /* 0x000e660000000a00 */
.L_x_80:
[----:B------:R-:W-:-:S04]  /*0130*/  IMAD R3, R9, UR5, R6 ;  /* 0x0000000509037c24 */ /* 0x000fc8000f8e0206 */
[----:B-1----:R-:W-:-:S06]  /*0140*/  IMAD.WIDE R2, R3, 0x4, R4 ;  /* 0x0000000403027825 */ /* 0x002fcc00078e0204 */
[----:B------:R-:W2:Y:S01]  /*0150*/  LDG.E R2, desc[UR6][R2.64] ;  /* 0x0000000602027981 */ /* 0x000ea2000c1e1900 */
[----:B0-----:R-:W-:-:S04]  /*0160*/  IADD3 R6, PT, PT, R11, R6, RZ ;  /* 0x000000060b067210 */ /* 0x001fc80007ffe0ff */
[----:B------:R-:W-:Y:S02]  /*0170*/  ISETP.GE.AND P0, PT, R6, UR5, PT ;  /* 0x0000000506007c0c */ /* 0x000fe4000bf06270 */
[----:B--2---:R-:W-:-:S11]  /*0180*/  FMNMX R7, R2, R7, !PT ;  /* 0x0000000702077209 */ /* 0x004fd60007800000 */
[----:B------:R-:W-:Y:S05]  /*0190*/  @!P0 BRA `(.L_x_80) ;  /* 0xfffffffc00e48947 */ /* 0x000fea000383ffff */
[----:B------:R-:W-:Y:S05]  /*01a0*/  BSYNC.RECONVERGENT B1 ;  /* 0x0000000000017941 */ /* 0x000fea0003800200 */
.L_x_79:
[----:B------:R0:W-:Y:S02]  /*01b0*/  STS [R0], R7 ;  /* 0x0000000700007388 */ /* 0x0001e40000000800 */
.L_x_78:
[----:B------:R-:W-:Y:S05]  /*01c0*/  BSYNC.RECONVERGENT B0 ;  /* 0x0000000000007941 */ /* 0x000fea0003800200 */
.L_x_77:
[----:B------:R-:W1:Y:S01]  /*01d0*/  LDCU UR4, c[0x0][0x360] ;  /* 0x00006c00ff0477ac */ /* 0x000e620008000800 */
[----:B------:R-:W-:Y:S01]  /*01e0*/  BAR.SYNC.DEFER_BLOCKING 0x0 ;  /* 0x0000000000007b1d */ /* 0x000fe20000010000 */
[----:B------:R-:W-:Y:S01]  /*01f0*/  ISETP.NE.AND P0, PT, R8, RZ, PT ;  /* 0x000000ff0800720c */ /* 0x000fe20003f05270 */
[----:B-1----:R-:W-:-:S09]  /*0200*/  UISETP.GE.U32.AND UP0, UPT, UR4, 0x2, UPT ;  /* 0x000000020400788c */ /* 0x002fd2000bf06070 */
[----:B------:R-:W-:Y:S05]  /*0210*/  BRA.U !UP0, `(.L_x_81) ;  /* 0x0000000108307547 */ /* 0x000fea000b800000 */
[----:B------:R-:W-:-:S07]  /*0220*/  IMAD.U32 R2, RZ, RZ, UR4 ;  /* 0x00000004ff027e24 */ /* 0x000fce000f8e00ff */
.L_x_82:
[----:B------:R-:W-:-:S04]  /*0230*/  SHF.R.U32.HI R5, RZ, 0x1, R2 ;  /* 0x00000001ff057819 */ /* 0x000fc80000011602 */
[----:B------:R-:W-:-:S13]  /*0240*/  ISETP.GE.U32.AND P1, PT, R8, R5, PT ;  /* 0x000000050800720c */ /* 0x000fda0003f26070 */
[----:B------:R-:W-:Y:S01]  /*0250*/  @!P1 IMAD R4, R5, 0x4, R0 ;  /* 0x0000000405049824 */ /* 0x000fe200078e0200 */
[----:B------:R-:W-:Y:S05]  /*0260*/  @!P1 LDS R3, [R0] ;  /* 0x0000000000039984 */ /* 0x000fea0000000800 */
[----:B------:R-:W1:Y:S02]  /*0270*/  @!P1 LDS R4, [R4] ;  /* 0x0000000004049984 */ /* 0x000e640000000800 */
[----:B-1----:R-:W-:-:S05]  /*0280*/  @!P1 FMNMX R3, R3, R4, !PT ;  /* 0x0000000403039209 */ /* 0x002fca0007800000 */
[----:B------:R1:W-:Y:S01]  /*0290*/  @!P1 STS [R0], R3 ;  /* 0x0000000300009388 */ /* 0x0003e20000000800 */
[----:B------:R-:W-:Y:S01]  /*02a0*/  BAR.SYNC.DEFER_BLOCKING 0x0 ;  /* 0x0000000000007b1d */ /* 0x000fe20000010000 */
[----:B------:R-:W-:Y:S02]  /*02b0*/  ISETP.GT.U32.AND P1, PT, R2, 0x3, PT ;  /* 0x000000030200780c */ /* 0x000fe40003f24070 */
[----:B------:R-:W-:-:S11]  /*02c0*/  MOV R2, R5 ;  /* 0x0000000500027202 */ /* 0x000fd60000000f00 */
[----:B-1----:R-:W-:Y:S05]  /*02d0*/  @P1 BRA `(.L_x_82) ;  /* 0xfffffffc00d41947 */ /* 0x002fea000383ffff */
.L_x_81:
[----:B------:R-:W-:Y:S05]  /*02e0*/  @P0 EXIT ;  /* 0x000000000000094d */ /* 0x000fea0003800000 */
[----:B------:R-:W1:Y:S01]  /*02f0*/  S2UR UR5, SR_CgaCtaId ;  /* 0x00000000000579c3 */ /* 0x000e620000008800 */
[----:B------:R-:W-:-:S07]  /*0300*/  UMOV UR4, 0x400 ;  /* 0x0000040000047882 */ /* 0x000fce0000000000 */
[----:B------:R-:W2:Y:S01]  /*0310*/  LDC.64 R2, c[0x0][0x388] ;  /* 0x0000e200ff027b82 */ /* 0x000ea20000000a00 */
[----:B-1----:R-:W-:Y:S01]  /*0320*/  ULEA UR4, UR5, UR4, 0x18 ;  /* 0x0000000405047291 */ /* 0x002fe2000f8ec0ff */
[----:B--2---:R-:W-:-:S08]  /*0330*/  IMAD.WIDE.U32 R2, R9, 0x4, R2 ;  /* 0x0000000409027825 */ /* 0x004fd000078e0002 */
[----:B------:R-:W1:Y:S04]  /*0340*/  LDS R5, [UR4] ;  /* 0x00000004ff057984 */ /* 0x000e680008000800 */
[----:B-1----:R-:W-:Y:S01]  /*0350*/  STG.E desc[UR6][R2.64], R5 ;  /* 0x0000000502007986 */ /* 0x002fe2000c101906 */
[----:B------:R-:W-:Y:S05]  /*0360*/  EXIT ;  /* 0x000000000000794d */ /* 0x000fea0003800000 */
.L_x_83:
        /* <DEDUP_REMOVED lines=9> */
.L_x_145:


//--------------------- .text._Z33layer_norm_param_gradients_kernelPKfS0_S0_S0_PfS1_ii --------------------------
	.section	.text._Z33layer_norm_param_gradients_kernelPKfS0_S0_S0_PfS1_ii,"ax",@progbits
	.align	128
        .global         _Z33layer_norm_param_gradients_kernelPKfS0_S0_S0_PfS1_ii
        .type           _Z33layer_norm_param_gradients_kernelPKfS0_S0_S0_PfS1_ii,@function
        .size           _Z33layer_norm_param_gradients_kernelPKfS0_S0_S0_PfS1_ii,(.L_x_146 - _Z33layer_norm_param_gradients_kernelPKfS0_S0_S0_PfS1_ii)
        .other          _Z33layer_norm_param_gradients_kernelPKfS0_S0_S0_PfS1_ii,@"STO_CUDA_ENTRY STV_DEFAULT"
_Z33layer_norm_param_gradients_kernelPKfS0_S0_S0_PfS1_ii:
.text._Z33layer_norm_param_gradients_kernelPKfS0_S0_S0_PfS1_ii:
        /* <DEDUP_REMOVED lines=10> */
[----:B------:R-:W-:Y:S01]  /*00a0*/  MOV R11, RZ ;  /* 0x000000ff000b7202 */ /* 0x000fe20000000f00 */
[----:B------:R-:W1:Y:S01]  /*00b0*/  LDCU.64 UR16, c[0x0][0x358] ;  /* 0x00006b00ff1077ac */ /* 0x000e620008000a00 */
[----:B0-----:R-:W-:-:S09]  /*00c0*/  UISETP.GE.AND UP0, UPT, UR8, 0x1, UPT ;  /* 0x000000010800788c */ /* 0x001fd2000bf06270 */
[----:B-1----:R-:W-:Y:S05]  /*00d0*/  BRA.U !UP0, `(.L_x_84) ;  /* 0x0000000d085c7547 */ /* 0x002fea000b800000 */
[----:B------:R-:W-:Y:S01]  /*00e0*/  UISETP.GE.U32.AND UP1, UPT, UR8, 0x8, UPT ;  /* 0x000000080800788c */ /* 0x000fe2000bf26070 */
[----:B------:R-:W-:Y:S01]  /*00f0*/  MOV R11, RZ ;  /* 0x000000ff000b7202 */ /* 0x000fe20000000f00 */
[----:B------:R-:W-:Y:S01]  /*0100*/  ULOP3.LUT UR9, UR8, 0x7, URZ, 0xc0, !UPT ;  /* 0x0000000708097892 */ /* 0x000fe2000f8ec0ff */
[----:B------:R-:W-:Y:S02]  /*0110*/  MOV R2, RZ ;  /* 0x000000ff00027202 */ /* 0x000fe40000000f00 */
[----:B------:R-:W-:Y:S01]  /*0120*/  MOV R27, RZ ;  /* 0x000000ff001b7202 */ /* 0x000fe20000000f00 */
[----:B------:R-:W-:-:S03]  /*0130*/  UISETP.NE.AND UP0, UPT, UR9, URZ, UPT ;  /* 0x000000ff0900728c */ /* 0x000fc6000bf05270 */
[----:B------:R-:W-:Y:S08]  /*0140*/  BRA.U !UP1, `(.L_x_85) ;  /* 0x0000000509a07547 */ /* 0x000ff0000b800000 */
[----:B------:R-:W0:Y:S01]  /*0150*/  LDCU.128 UR12, c[0x0][0x390] ;  /* 0x00007200ff0c77ac */ /* 0x000e220008000c00 */
[----:B------:R-:W-:Y:S01]  /*0160*/  HFMA2 R11, -RZ, RZ, 0, 0 ;  /* 0x00000000ff0b7431 */ /* 0x000fe200000001ff */
[----:B------:R-:W-:Y:S01]  /*0170*/  MOV R5, R3 ;  /* 0x0000000300057202 */ /* 0x000fe20000000f00 */
[----:B------:R-:W-:-:S04]  /*0180*/  ULOP3.LUT UR10, UR8, 0x7ffffff8, URZ, 0xc0, !UPT ;  /* 0x7ffffff8080a7892 */ /* 0x000fc8000f8ec0ff */
[----:B------:R-:W-:Y:S02]  /*0190*/  UIADD3 UR11, UPT, UPT, -UR10, URZ, URZ ;  /* 0x000000ff0a0b7290 */ /* 0x000fe4000fffe1ff */
[----:B------:R-:W-:Y:S01]  /*01a0*/  MOV R2, UR10 ;  /* 0x0000000a00027c02 */ /* 0x000fe20008000f00 */
[----:B0-----:R-:W-:Y:S02]  /*01b0*/  UIADD3 UR6, UP1, UPT, UR12, 0x10, URZ ;  /* 0x000000100c067890 */ /* 0x001fe4000ff3e0ff */
[----:B------:R-:W-:Y:S02]  /*01c0*/  UIADD3 UR4, UP2, UPT, UR14, 0x10, URZ ;  /* 0x000000100e047890 */ /* 0x000fe4000ff5e0ff */
[----:B------:R-:W-:Y:S02]  /*01d0*/  UIADD3.X UR7, UPT, UPT, URZ, UR13, URZ, UP1, !UPT ;  /* 0x0000000dff077290 */ /* 0x000fe40008ffe4ff */
[----:B------:R-:W-:Y:S01]  /*01e0*/  UIADD3.X UR5, UPT, UPT, URZ, UR15, URZ, UP2, !UPT ;  /* 0x0000000fff057290 */ /* 0x000fe200097fe4ff */
[----:B------:R-:W-:-:S02]  /*01f0*/  MOV R14, UR6 ;  /* 0x00000006000e7c02 */ /* 0x000fc40008000f00 */
[----:B------:R-:W-:Y:S02]  /*0200*/  MOV R12, UR4 ;  /* 0x00000004000c7c02 */ /* 0x000fe40008000f00 */
[----:B------:R-:W-:Y:S02]  /*0210*/  MOV R15, UR7 ;  /* 0x00000007000f7c02 */ /* 0x000fe40008000f00 */
[----:B------:R-:W-:-:S07]  /*0220*/  MOV R13, UR5 ;  /* 0x00000005000d7c02 */ /* 0x000fce0008000f00 */
.L_x_86:
[----:B------:R-:W0:Y:S01]  /*0230*/  LDC.64 R20, c[0x0][0x388] ;  /* 0x0000e200ff147b82 */ /* 0x000e220000000a00 */
[----:B------:R-:W2:Y:S04]  /*0240*/  LDG.E R22, desc[UR16][R14.64+-0x10] ;  /* 0xfffff0100e167981 */ /* 0x000ea8000c1e1900 */
[----:B------:R-:W3:Y:S03]  /*0250*/  LDG.E R24, desc[UR16][R12.64+-0x10] ;  /* 0xfffff0100c187981 */ /* 0x000ee6000c1e1900 */
[----:B------:R-:W1:Y:S01]  /*0260*/  LDC.64 R16, c[0x0][0x380] ;  /* 0x0000e000ff107b82 */ /* 0x000e620000000a00 */
[----:B------:R-:W4:Y:S04]  /*0270*/  LDG.E R18, desc[UR16][R14.64+-0xc] ;  /* 0xfffff4100e127981 */ /* 0x000f28000c1e1900 */
[----:B------:R-:W5:Y:S01]  /*0280*/  LDG.E R25, desc[UR16][R12.64+-0xc] ;  /* 0xfffff4100c197981 */ /* 0x000f62000c1e1900 */
[----:B0-----:R-:W-:-:S05]  /*0290*/  IMAD.WIDE R20, R5, 0x4, R20 ;  /* 0x0000000405147825 */ /* 0x001fca00078e0214 */
[----:B------:R0:W2:Y:S01]  /*02a0*/  LDG.E R23, desc[UR16][R20.64] ;  /* 0x0000001014177981 */ /* 0x0000a2000c1e1900 */
[----:B-1----:R-:W-:-:S04]  /*02b0*/  IMAD.WIDE R16, R5, 0x4, R16 ;  /* 0x0000000405107825 */ /* 0x002fc800078e0210 */
[C---:B------:R-:W-:Y:S01]  /*02c0*/  IMAD.WIDE R6, R0.reuse, 0x4, R20 ;  /* 0x0000000400067825 */ /* 0x040fe200078e0214 */
[----:B------:R-:W4:Y:S04]  /*02d0*/  LDG.E R10, desc[UR16][R16.64] ;  /* 0x00000010100a7981 */ /* 0x000f28000c1e1900 */
[----:B------:R-:W5:Y:S01]  /*02e0*/  LDG.E R19, desc[UR16][R6.64] ;  /* 0x0000001006137981 */ /* 0x000f62000c1e1900 */
[----:B------:R-:W-:-:S04]  /*02f0*/  IMAD.WIDE R8, R0, 0x4, R16 ;  /* 0x0000000400087825 */ /* 0x000fc800078e0210 */
[----:B0-----:R-:W-:Y:S01]  /*0300*/  IMAD.WIDE R20, R0, 0x4, R6 ;  /* 0x0000000400147825 */ /* 0x001fe200078e0206 */
[----:B------:R0:W5:Y:S04]  /*0310*/  LDG.E R4, desc[UR16][R8.64] ;  /* 0x0000001008047981 */ /* 0x000168000c1e1900 */
[----:B------:R-:W5:Y:S04]  /*0320*/  LDG.E R6, desc[UR16][R12.64+-0x8] ;  /* 0xfffff8100c067981 */ /* 0x000f68000c1e1900 */
[----:B------:R-:W5:Y:S01]  /*0330*/  LDG.E R7, desc[UR16][R14.64+-0x4] ;  /* 0xfffffc100e077981 */ /* 0x000f62000c1e1900 */
[----:B--2---:R-:W-:-:S03]  /*0340*/  FADD R29, R23, -R22 ;  /* 0x80000016171d7221 */ /* 0x004fc60000000000 */
[----:B------:R-:W2:Y:S01]  /*0350*/  LDG.E R22, desc[UR16][R14.64+-0x8] ;  /* 0xfffff8100e167981 */ /* 0x000ea2000c1e1900 */
[----:B---3--:R-:W-:-:S03]  /*0360*/  FMUL R24, R29, R24 ;  /* 0x000000181d187220 */ /* 0x008fc60000400000 */
[----:B------:R1:W2:Y:S01]  /*0370*/  LDG.E R23, desc[UR16][R20.64] ;  /* 0x0000001014177981 */ /* 0x0002a2000c1e1900 */
[----:B------:R-:W-:-:S04]  /*0380*/  IMAD.WIDE R28, R0, 0x4, R8 ;  /* 0x00000004001c7825 */ /* 0x000fc800078e0208 */
[----:B----4-:R-:W-:Y:S01]  /*0390*/  FFMA R27, R24, R10, R27 ;  /* 0x0000000a181b7223 */ /* 0x010fe2000000001b */
[----:B0-----:R-:W-:Y:S02]  /*03a0*/  FADD R9, R10, R11 ;  /* 0x0000000b0a097221 */ /* 0x001fe40000000000 */
[----:B------:R-:W3:Y:S01]  /*03b0*/  LDG.E R11, desc[UR16][R12.64+-0x4] ;  /* 0xfffffc100c0b7981 */ /* 0x000ee2000c1e1900 */
[----:B-1----:R-:W-:-:S03]  /*03c0*/  IMAD.WIDE R20, R0, 0x4, R20 ;  /* 0x0000000400147825 */ /* 0x002fc600078e0214 */
[----:B------:R-:W4:Y:S04]  /*03d0*/  LDG.E R10, desc[UR16][R28.64] ;  /* 0x000000101c0a7981 */ /* 0x000f28000c1e1900 */
[----:B------:R0:W3:Y:S01]  /*03e0*/  LDG.E R8, desc[UR16][R20.64] ;  /* 0x0000001014087981 */ /* 0x0000e2000c1e1900 */
[----:B------:R-:W-:-:S04]  /*03f0*/  IMAD.WIDE R16, R0, 0x4, R28 ;  /* 0x0000000400107825 */ /* 0x000fc800078e021c */
[----:B-----5:R-:W-:Y:S01]  /*0400*/  FADD R26, R19, -R18 ;  /* 0x80000012131a7221 */ /* 0x020fe20000000000 */
[----:B------:R-:W-:Y:S01]  /*0410*/  IMAD.WIDE R18, R0, 0x4, R20 ;  /* 0x0000000400127825 */ /* 0x000fe200078e0214 */
[----:B------:R-:W5:Y:S03]  /*0420*/  LDG.E R24, desc[UR16][R16.64] ;  /* 0x0000001010187981 */ /* 0x000f66000c1e1900 */
[----:B0-----:R-:W-:Y:S02]  /*0430*/  FMUL R20, R26, R25 ;  /* 0x000000191a147220 */ /* 0x001fe40000400000 */
[----:B------:R-:W5:Y:S04]  /*0440*/  LDG.E R25, desc[UR16][R14.64] ;  /* 0x000000100e197981 */ /* 0x000f68000c1e1900 */
[----:B------:R0:W5:Y:S01]  /*0450*/  LDG.E R26, desc[UR16][R18.64] ;  /* 0x00000010121a7981 */ /* 0x000162000c1e1900 */
[----:B------:R-:W-:Y:S01]  /*0460*/  FFMA R27, R20, R4, R27 ;  /* 0x00000004141b7223 */ /* 0x000fe2000000001b */
[----:B0-----:R-:W-:-:S05]  /*0470*/  IMAD.WIDE R18, R0, 0x4, R18 ;  /* 0x0000000400127825 */ /* 0x001fca00078e0212 */
[----:B------:R2:W5:Y:S01]  /*0480*/  LDG.E R28, desc[UR16][R18.64] ;  /* 0x00000010121c7981 */ /* 0x000562000c1e1900 */
[----:B------:R-:W-:-:S04]  /*0490*/  IMAD.WIDE R20, R0, 0x4, R18 ;  /* 0x0000000400147825 */ /* 0x000fc800078e0212 */
[----:B------:R-:W-:Y:S01]  /*04a0*/  FADD R9, R9, R4 ;  /* 0x0000000409097221 */ /* 0x000fe20000000000 */
[C---:B------:R-:W-:Y:S01]  /*04b0*/  IMAD.WIDE R16, R0.reuse, 0x4, R16 ;  /* 0x0000000400107825 */ /* 0x040fe200078e0210 */
[----:B------:R5:W5:Y:S04]  /*04c0*/  LDG.E R29, desc[UR16][R20.64] ;  /* 0x00000010141d7981 */ /* 0x000b68000c1e1900 */
[----:B------:R-:W5:Y:S04]  /*04d0*/  LDG.E R18, desc[UR16][R12.64] ;  /* 0x000000100c127981 */ /* 0x000f68000c1e1900 */
[----:B------:R-:W5:Y:S01]  /*04e0*/  LDG.E R4, desc[UR16][R16.64] ;  /* 0x0000001010047981 */ /* 0x000f62000c1e1900 */
[----:B--2---:R-:W-:Y:S01]  /*04f0*/  FADD R19, R23, -R22 ;  /* 0x8000001617137221 */ /* 0x004fe20000000000 */
[----:B------:R-:W-:-:S02]  /*0500*/  IMAD.WIDE R22, R0, 0x4, R20 ;  /* 0x0000000400167825 */ /* 0x000fc400078e0214 */
[----:B------:R-:W2:Y:S02]  /*0510*/  LDG.E R20, desc[UR16][R12.64+0x4] ;  /* 0x000004100c147981 */ /* 0x000ea4000c1e1900 */
[----:B------:R-:W-:Y:S02]  /*0520*/  FMUL R6, R19, R6 ;  /* 0x0000000613067220 */ /* 0x000fe40000400000 */
[----:B------:R-:W2:Y:S02]  /*0530*/  LDG.E R19, desc[UR16][R14.64+0x4] ;  /* 0x000004100e137981 */ /* 0x000ea4000c1e1900 */
[----:B----4-:R-:W-:Y:S01]  /*0540*/  FFMA R27, R6, R10, R27 ;  /* 0x0000000a061b7223 */ /* 0x010fe2000000001b */
[----:B---3--:R-:W-:Y:S01]  /*0550*/  FADD R8, R8, -R7 ;  /* 0x8000000708087221 */ /* 0x008fe20000000000 */
[----:B------:R-:W-:-:S04]  /*0560*/  IMAD.WIDE R6, R0, 0x4, R16 ;  /* 0x0000000400067825 */ /* 0x000fc800078e0210 */
[----:B------:R-:W-:Y:S01]  /*0570*/  FADD R9, R9, R10 ;  /* 0x0000000a09097221 */ /* 0x000fe20000000000 */
[----:B------:R0:W3:Y:S01]  /*0580*/  LDG.E R22, desc[UR16][R22.64] ;  /* 0x0000001016167981 */ /* 0x0000e2000c1e1900 */
[----:B------:R-:W-:Y:S02]  /*0590*/  FMUL R8, R8, R11 ;  /* 0x0000000b08087220 */ /* 0x000fe40000400000 */
[----:B-----5:R-:W-:Y:S01]  /*05a0*/  FADD R21, R9, R24 ;  /* 0x0000001809157221 */ /* 0x020fe20000000000 */
[----:B------:R1:W4:Y:S01]  /*05b0*/  LDG.E R16, desc[UR16][R6.64] ;  /* 0x0000001006107981 */ /* 0x000322000c1e1900 */
[----:B0-----:R-:W-:Y:S01]  /*05c0*/  FFMA R23, R8, R24, R27 ;  /* 0x0000001808177223 */ /* 0x001fe2000000001b */
[----:B------:R-:W-:Y:S02]  /*05d0*/  IMAD.WIDE R8, R0, 0x4, R6 ;  /* 0x0000000400087825 */ /* 0x000fe400078e0206 */
[----:B------:R-:W5:Y:S02]  /*05e0*/  LDG.E R24, desc[UR16][R14.64+0x8] ;  /* 0x000008100e187981 */ /* 0x000f64000c1e1900 */
[----:B-1----:R-:W-:-:S02]  /*05f0*/  FADD R7, R26, -R25 ;  /* 0x800000191a077221 */ /* 0x002fc40000000000 */
[----:B------:R0:W3:Y:S01]  /*0600*/  LDG.E R27, desc[UR16][R14.64+0xc] ;  /* 0x00000c100e1b7981 */ /* 0x0000e2000c1e1900 */
[----:B------:R-:W-:-:S03]  /*0610*/  IMAD.WIDE R10, R0, 0x4, R8 ;  /* 0x00000004000a7825 */ /* 0x000fc600078e0208 */
[----:B------:R-:W3:Y:S04]  /*0620*/  LDG.E R25, desc[UR16][R12.64+0x8] ;  /* 0x000008100c197981 */ /* 0x000ee8000c1e1900 */
[----:B------:R1:W3:Y:S04]  /*0630*/  LDG.E R26, desc[UR16][R12.64+0xc] ;  /* 0x00000c100c1a7981 */ /* 0x0002e8000c1e1900 */
[----:B------:R-:W3:Y:S04]  /*0640*/  LDG.E R17, desc[UR16][R8.64] ;  /* 0x0000001008117981 */ /* 0x000ee8000c1e1900 */
[----:B------:R3:W3:Y:S01]  /*0650*/  LDG.E R10, desc[UR16][R10.64] ;  /* 0x000000100a0a7981 */ /* 0x0006e2000c1e1900 */
[----:B------:R-:W-:Y:S01]  /*0660*/  UIADD3 UR11, UPT, UPT, UR11, 0x8, URZ ;  /* 0x000000080b0b7890 */ /* 0x000fe2000fffe0ff */
[----:B------:R-:W-:-:S03]  /*0670*/  FMUL R18, R7, R18 ;  /* 0x0000001207127220 */ /* 0x000fc60000400000 */
[----:B------:R-:W-:Y:S01]  /*0680*/  UISETP.NE.AND UP1, UPT, UR11, URZ, UPT ;  /* 0x000000ff0b00728c */ /* 0x000fe2000bf25270 */
[----:B------:R-:W-:Y:S01]  /*0690*/  FADD R21, R21, R4 ;  /* 0x0000000415157221 */ /* 0x000fe20000000000 */
[----:B------:R-:W-:Y:S01]  /*06a0*/  FFMA R23, R18, R4, R23 ;  /* 0x0000000412177223 */ /* 0x000fe20000000017 */
[----:B0-----:R-:W-:-:S04]  /*06b0*/  IADD3 R14, P0, PT, R14, 0x20, RZ ;  /* 0x000000200e0e7810 */ /* 0x001fc80007f1e0ff */
[----:B------:R-:W-:Y:S02]  /*06c0*/  IADD3.X R15, PT, PT, RZ, R15, RZ, P0, !PT ;  /* 0x0000000fff0f7210 */ /* 0x000fe400007fe4ff */
[----:B-1----:R-:W-:Y:S02]  /*06d0*/  IADD3 R12, P0, PT, R12, 0x20, RZ ;  /* 0x000000200c0c7810 */ /* 0x002fe40007f1e0ff */
[----:B------:R-:W-:Y:S02]  /*06e0*/  LEA R5, R0, R5, 0x3 ;  /* 0x0000000500057211 */ /* 0x000fe400078e18ff */
[----:B------:R-:W-:Y:S01]  /*06f0*/  IADD3.X R13, PT, PT, RZ, R13, RZ, P0, !PT ;  /* 0x0000000dff0d7210 */ /* 0x000fe200007fe4ff */
[----:B--2---:R-:W-:-:S04]  /*0700*/  FADD R19, R28, -R19 ;  /* 0x800000131c137221 */ /* 0x004fc80000000000 */
[----:B------:R-:W-:Y:S01]  /*0710*/  FMUL R20, R19, R20 ;  /* 0x0000001413147220 */ /* 0x000fe20000400000 */
[----:B----4-:R-:W-:-:S03]  /*0720*/  FADD R4, R21, R16 ;  /* 0x0000001015047221 */ /* 0x010fc60000000000 */
[----:B------:R-:W-:Y:S01]  /*0730*/  FFMA R20, R20, R16, R23 ;  /* 0x0000001014147223 */ /* 0x000fe20000000017 */
[----:B-----5:R-:W-:Y:S01]  /*0740*/  FADD R24, R29, -R24 ;  /* 0x800000181d187221 */ /* 0x020fe20000000000 */
[----:B---3--:R-:W-:-:S03]  /*0750*/  FADD R27, R22, -R27 ;  /* 0x8000001b161b7221 */ /* 0x008fc60000000000 */
[----:B------:R-:W-:Y:S01]  /*0760*/  FMUL R25, R24, R25 ;  /* 0x0000001918197220 */ /* 0x000fe20000400000 */
[----:B------:R-:W-:Y:S01]  /*0770*/  FMUL R26, R27, R26 ;  /* 0x0000001a1b1a7220 */ /* 0x000fe20000400000 */
[----:B------:R-:W-:Y:S02]  /*0780*/  FADD R11, R4, R17 ;  /* 0x00000011040b7221 */ /* 0x000fe40000000000 */
[----:B------:R-:W-:Y:S02]  /*0790*/  FFMA R25, R25, R17, R20 ;  /* 0x0000001119197223 */ /* 0x000fe40000000014 */
[----:B------:R-:W-:Y:S02]  /*07a0*/  FADD R11, R11, R10 ;  /* 0x0000000a0b0b7221 */ /* 0x000fe40000000000 */
[----:B------:R-:W-:Y:S01]  /*07b0*/  FFMA R27, R26, R10, R25 ;  /* 0x0000000a1a1b7223 */ /* 0x000fe20000000019 */
[----:B------:R-:W-:Y:S06]  /*07c0*/  BRA.U UP1, `(.L_x_86) ;  /* 0xfffffff901987547 */ /* 0x000fec000b83ffff */
.L_x_85:
[----:B------:R-:W-:Y:S05]  /*07d0*/  BRA.U !UP0, `(.L_x_84) ;  /* 0x00000005089c7547 */ /* 0x000fea000b800000 */
[----:B------:R-:W-:Y:S02]  /*07e0*/  UISETP.GE.U32.AND UP0, UPT, UR9, 0x4, UPT ;  /* 0x000000040900788c */ /* 0x000fe4000bf06070 */
[----:B------:R-:W-:-:S04]  /*07f0*/  ULOP3.LUT UR5, UR8, 0x3, URZ, 0xc0, !UPT ;  /* 0x0000000308057892 */ /* 0x000fc8000f8ec0ff */
[----:B------:R-:W-:-:S03]  /*0800*/  UISETP.NE.AND UP1, UPT, UR5, URZ, UPT ;  /* 0x000000ff0500728c */ /* 0x000fc6000bf25270 */
[----:B------:R-:W-:Y:S08]  /*0810*/  BRA.U !UP0, `(.L_x_87) ;  /* 0x0000000108c07547 */ /* 0x000ff0000b800000 */
[----:B------:R-:W0:Y:S01]  /*0820*/  LDC.64 R16, c[0x0][0x388] ;  /* 0x0000e200ff107b82 */ /* 0x000e220000000a00 */
[----:B------:R-:W-:-:S07]  /*0830*/  IMAD R9, R2, R0, R3 ;  /* 0x0000000002097224 */ /* 0x000fce00078e0203 */
[----:B------:R-:W1:Y:S08]  /*0840*/  LDC.64 R6, c[0x0][0x390] ;  /* 0x0000e400ff067b82 */ /* 0x000e700000000a00 */
[----:B------:R-:W2:Y:S08]  /*0850*/  LDC.64 R12, c[0x0][0x380] ;  /* 0x0000e000ff0c7b82 */ /* 0x000eb00000000a00 */
[----:B------:R-:W3:Y:S01]  /*0860*/  LDC.64 R4, c[0x0][0x398] ;  /* 0x0000e600ff047b82 */ /* 0x000ee20000000a00 */
[----:B0-----:R-:W-:-:S05]  /*0870*/  IMAD.WIDE R16, R9, 0x4, R16 ;  /* 0x0000000409107825 */ /* 0x001fca00078e0210 */
[----:B------:R-:W4:Y:S01]  /*0880*/  LDG.E R21, desc[UR16][R16.64] ;  /* 0x0000001010157981 */ /* 0x000f22000c1e1900 */
[----:B------:R-:W-:-:S04]  /*0890*/  IMAD.WIDE R14, R0, 0x4, R16 ;  /* 0x00000004000e7825 */ /* 0x000fc800078e0210 */
[----:B-1----:R-:W-:Y:S01]  /*08a0*/  IMAD.WIDE.U32 R6, R2, 0x4, R6 ;  /* 0x0000000402067825 */ /* 0x002fe200078e0006 */
[----:B------:R0:W5:Y:S03]  /*08b0*/  LDG.E R23, desc[UR16][R14.64] ;  /* 0x000000100e177981 */ /* 0x000166000c1e1900 */
[----:B--2---:R-:W-:Y:S01]  /*08c0*/  IMAD.WIDE R12, R9, 0x4, R12 ;  /* 0x00000004090c7825 */ /* 0x004fe200078e020c */
[----:B------:R-:W4:Y:S04]  /*08d0*/  LDG.E R10, desc[UR16][R6.64] ;  /* 0x00000010060a7981 */ /* 0x000f28000c1e1900 */
[----:B------:R-:W5:Y:S01]  /*08e0*/  LDG.E R22, desc[UR16][R6.64+0x4] ;  /* 0x0000041006167981 */ /* 0x000f62000c1e1900 */
[----:B0-----:R-:W-:-:S03]  /*08f0*/  IMAD.WIDE R14, R0, 0x4, R14 ;  /* 0x00000004000e7825 */ /* 0x001fc600078e020e */
[----:B------:R0:W2:Y:S01]  /*0900*/  LDG.E R26, desc[UR16][R12.64] ;  /* 0x000000100c1a7981 */ /* 0x0000a2000c1e1900 */
[----:B---3--:R-:W-:-:S03]  /*0910*/  IMAD.WIDE.U32 R4, R2, 0x4, R4 ;  /* 0x0000000402047825 */ /* 0x008fc600078e0004 */
[----:B------:R-:W3:Y:S01]  /*0920*/  LDG.E R24, desc[UR16][R14.64] ;  /* 0x000000100e187981 */ /* 0x000ee2000c1e1900 */
[----:B------:R-:W-:-:S03]  /*0930*/  IMAD.WIDE R8, R0, 0x4, R12 ;  /* 0x0000000400087825 */ /* 0x000fc600078e020c */
[----:B------:R-:W3:Y:S01]  /*0940*/  LDG.E R20, desc[UR16][R4.64] ;  /* 0x0000001004147981 */ /* 0x000ee2000c1e1900 */
[----:B------:R-:W-:-:S03]  /*0950*/  IMAD.WIDE R16, R0, 0x4, R14 ;  /* 0x0000000400107825 */ /* 0x000fc600078e020e */
[----:B------:R-:W3:Y:S01]  /*0960*/  LDG.E R25, desc[UR16][R4.64+0x4] ;  /* 0x0000041004197981 */ /* 0x000ee2000c1e1900 */
[----:B------:R-:W-:-:S03]  /*0970*/  IMAD.WIDE R18, R0, 0x4, R8 ;  /* 0x0000000400127825 */ /* 0x000fc600078e0208 */
[----:B------:R-:W3:Y:S04]  /*0980*/  LDG.E R29, desc[UR16][R6.64+0x8] ;  /* 0x00000810061d7981 */ /* 0x000ee8000c1e1900 */
[----:B------:R-:W3:Y:S01]  /*0990*/  LDG.E R8, desc[UR16][R8.64] ;  /* 0x0000001008087981 */ /* 0x000ee2000c1e1900 */
[----:B0-----:R-:W-:-:S03]  /*09a0*/  IMAD.WIDE R12, R0, 0x4, R18 ;  /* 0x00000004000c7825 */ /* 0x001fc600078e0212 */
[----:B------:R-:W3:Y:S04]  /*09b0*/  LDG.E R16, desc[UR16][R16.64] ;  /* 0x0000001010107981 */ /* 0x000ee8000c1e1900 */
[----:B------:R-:W3:Y:S04]  /*09c0*/  LDG.E R28, desc[UR16][R4.64+0x8] ;  /* 0x00000810041c7981 */ /* 0x000ee8000c1e1900 */
[----:B------:R0:W3:Y:S04]  /*09d0*/  LDG.E R7, desc[UR16][R6.64+0xc] ;  /* 0x00000c1006077981 */ /* 0x0000e8000c1e1900 */
[----:B------:R-:W3:Y:S04]  /*09e0*/  LDG.E R9, desc[UR16][R18.64] ;  /* 0x0000001012097981 */ /* 0x000ee8000c1e1900 */
[----:B------:R-:W3:Y:S04]  /*09f0*/  LDG.E R14, desc[UR16][R4.64+0xc] ;  /* 0x00000c10040e7981 */ /* 0x000ee8000c1e1900 */
[----:B------:R-:W3:Y:S01]  /*0a00*/  LDG.E R12, desc[UR16][R12.64] ;  /* 0x000000100c0c7981 */ /* 0x000ee2000c1e1900 */
[----:B------:R-:W-:Y:S01]  /*0a10*/  IADD3 R2, PT, PT, R2, 0x4, RZ ;  /* 0x0000000402027810 */ /* 0x000fe20007ffe0ff */
[----:B----4-:R-:W-:Y:S01]  /*0a20*/  FADD R21, R21, -R10 ;  /* 0x8000000a15157221 */ /* 0x010fe20000000000 */
[----:B-----5:R-:W-:Y:S01]  /*0a30*/  FADD R22, R23, -R22 ;  /* 0x8000001617167221 */ /* 0x020fe20000000000 */
[----:B--2---:R-:W-:-:S02]  /*0a40*/  FADD R11, R11, R26 ;  /* 0x0000001a0b0b7221 */ /* 0x004fc40000000000 */
[----:B---3--:R-:W-:-:S04]  /*0a50*/  FMUL R20, R21, R20 ;  /* 0x0000001415147220 */ /* 0x008fc80000400000 */
[----:B------:R-:W-:Y:S01]  /*0a60*/  FFMA R27, R20, R26, R27 ;  /* 0x0000001a141b7223 */ /* 0x000fe2000000001b */
[----:B------:R-:W-:Y:S01]  /*0a70*/  FMUL R22, R22, R25 ;  /* 0x0000001916167220 */ /* 0x000fe20000400000 */
[----:B------:R-:W-:Y:S01]  /*0a80*/  FADD R29, R24, -R29 ;  /* 0x8000001d181d7221 */ /* 0x000fe20000000000 */
[----:B0-----:R-:W-:Y:S02]  /*0a90*/  FADD R6, R11, R8 ;  /* 0x000000080b067221 */ /* 0x001fe40000000000 */
[----:B------:R-:W-:Y:S01]  /*0aa0*/  FFMA R22, R22, R8, R27 ;  /* 0x0000000816167223 */ /* 0x000fe2000000001b */
[----:B------:R-:W-:Y:S01]  /*0ab0*/  FMUL R29, R29, R28 ;  /* 0x0000001c1d1d7220 */ /* 0x000fe20000400000 */
[----:B------:R-:W-:Y:S01]  /*0ac0*/  FADD R7, R16, -R7 ;  /* 0x8000000710077221 */ /* 0x000fe20000000000 */
[----:B------:R-:W-:Y:S02]  /*0ad0*/  FADD R11, R6, R9 ;  /* 0x00000009060b7221 */ /* 0x000fe40000000000 */
[----:B------:R-:W-:Y:S01]  /*0ae0*/  FFMA R29, R29, R9, R22 ;  /* 0x000000091d1d7223 */ /* 0x000fe20000000016 */
[----:B------:R-:W-:Y:S01]  /*0af0*/  FMUL R14, R7, R14 ;  /* 0x0000000e070e7220 */ /* 0x000fe20000400000 */
[----:B------:R-:W-:-:S03]  /*0b00*/  FADD R11, R11, R12 ;  /* 0x0000000c0b0b7221 */ /* 0x000fc60000000000 */
[----:B------:R-:W-:-:S07]  /*0b10*/  FFMA R27, R14, R12, R29 ;  /* 0x0000000c0e1b7223 */ /* 0x000fce000000001d */
.L_x_87:
[----:B------:R-:W-:Y:S05]  /*0b20*/  BRA.U !UP1, `(.L_x_84) ;  /* 0x0000000109c87547 */ /* 0x000fea000b800000 */
[----:B------:R-:W-:Y:S02]  /*0b30*/  UISETP.NE.AND UP0, UPT, UR5, 0x1, UPT ;  /* 0x000000010500788c */ /* 0x000fe4000bf05270 */
[----:B------:R-:W-:-:S04]  /*0b40*/  ULOP3.LUT UR4, UR8, 0x1, URZ, 0xc0, !UPT ;  /* 0x0000000108047892 */ /* 0x000fc8000f8ec0ff */
[----:B------:R-:W-:-:S03]  /*0b50*/  UISETP.NE.U32.AND UP1, UPT, UR4, 0x1, UPT ;  /* 0x000000010400788c */ /* 0x000fc6000bf25070 */
[----:B------:R-:W-:Y:S08]  /*0b60*/  BRA.U !UP0, `(.L_x_88) ;  /* 0x0000000108707547 */ /* 0x000ff0000b800000 */
[----:B------:R-:W0:Y:S01]  /*0b70*/  LDC.64 R6, c[0x0][0x388] ;  /* 0x0000e200ff067b82 */ /* 0x000e220000000a00 */
[----:B------:R-:W-:-:S07]  /*0b80*/  IMAD R17, R2, R0, R3 ;  /* 0x0000000002117224 */ /* 0x000fce00078e0203 */
[----:B------:R-:W1:Y:S08]  /*0b90*/  LDC.64 R8, c[0x0][0x390] ;  /* 0x0000e400ff087b82 */ /* 0x000e700000000a00 */
[----:B------:R-:W2:Y:S08]  /*0ba0*/  LDC.64 R4, c[0x0][0x398] ;  /* 0x0000e600ff047b82 */ /* 0x000eb00000000a00 */
[----:B------:R-:W3:Y:S01]  /*0bb0*/  LDC.64 R12, c[0x0][0x380] ;  /* 0x0000e000ff0c7b82 */ /* 0x000ee20000000a00 */
[----:B0-----:R-:W-:-:S04]  /*0bc0*/  IMAD.WIDE R14, R17, 0x4, R6 ;  /* 0x00000004110e7825 */ /* 0x001fc800078e0206 */
[----:B-1----:R-:W-:-:S04]  /*0bd0*/  IMAD.WIDE.U32 R6, R2, 0x4, R8 ;  /* 0x0000000402067825 */ /* 0x002fc800078e0008 */
[----:B------:R-:W-:Y:S01]  /*0be0*/  IMAD.WIDE R8, R0, 0x4, R14 ;  /* 0x0000000400087825 */ /* 0x000fe200078e020e */
[----:B------:R-:W4:Y:S03]  /*0bf0*/  LDG.E R19, desc[UR16][R6.64] ;  /* 0x0000001006137981 */ /* 0x000f26000c1e1900 */
[----:B--2---:R-:W-:Y:S01]  /*0c00*/  IMAD.WIDE.U32 R4, R2, 0x4, R4 ;  /* 0x0000000402047825 */ /* 0x004fe200078e0004 */
[----:B------:R-:W4:Y:S04]  /*0c10*/  LDG.E R14, desc[UR16][R14.64] ;  /* 0x000000100e0e7981 */ /* 0x000f28000c1e1900 */
[----:B------:R-:W2:Y:S01]  /*0c20*/  LDG.E R8, desc[UR16][R8.64] ;  /* 0x0000001008087981 */ /* 0x000ea2000c1e1900 */
[----:B---3--:R-:W-:-:S03]  /*0c30*/  IMAD.WIDE R12, R17, 0x4, R12 ;  /* 0x00000004110c7825 */ /* 0x008fc600078e020c */
[----:B------:R-:W2:Y:S04]  /*0c40*/  LDG.E R23, desc[UR16][R6.64+0x4] ;  /* 0x0000041006177981 */ /* 0x000ea8000c1e1900 */
[----:B------:R-:W3:Y:S01]  /*0c50*/  LDG.E R21, desc[UR16][R4.64] ;  /* 0x0000001004157981 */ /* 0x000ee2000c1e1900 */
[----:B------:R-:W-:-:S03]  /*0c60*/  IMAD.WIDE R16, R0, 0x4, R12 ;  /* 0x0000000400107825 */ /* 0x000fc600078e020c */
[----:B------:R-:W5:Y:S04]  /*0c70*/  LDG.E R10, desc[UR16][R4.64+0x4] ;  /* 0x00000410040a7981 */ /* 0x000f68000c1e1900 */
[----:B------:R-:W5:Y:S04]  /*0c80*/  LDG.E R12, desc[UR16][R12.64] ;  /* 0x000000100c0c7981 */ /* 0x000f68000c1e1900 */
[----:B------:R-:W5:Y:S01]  /*0c90*/  LDG.E R16, desc[UR16][R16.64] ;  /* 0x0000001010107981 */ /* 0x000f62000c1e1900 */
[----:B------:R-:W-:Y:S01]  /*0ca0*/  IADD3 R2, PT, PT, R2, 0x2, RZ ;  /* 0x0000000202027810 */ /* 0x000fe20007ffe0ff */
[----:B----4-:R-:W-:Y:S01]  /*0cb0*/  FADD R14, R14, -R19 ;  /* 0x800000130e0e7221 */ /* 0x010fe20000000000 */
[----:B--2---:R-:W-:-:S03]  /*0cc0*/  FADD R23, R8, -R23 ;  /* 0x8000001708177221 */ /* 0x004fc60000000000 */
[----:B---3--:R-:W-:Y:S01]  /*0cd0*/  FMUL R14, R14, R21 ;  /* 0x000000150e0e7220 */ /* 0x008fe20000400000 */
[----:B-----5:R-:W-:Y:S01]  /*0ce0*/  FMUL R23, R23, R10 ;  /* 0x0000000a17177220 */ /* 0x020fe20000400000 */
[----:B------:R-:W-:Y:S02]  /*0cf0*/  FADD R11, R11, R12 ;  /* 0x0000000c0b0b7221 */ /* 0x000fe40000000000 */
[----:B------:R-:W-:Y:S02]  /*0d00*/  FFMA R14, R14, R12, R27 ;  /* 0x0000000c0e0e7223 */ /* 0x000fe4000000001b */
[----:B------:R-:W-:Y:S02]  /*0d10*/  FADD R11, R11, R16 ;  /* 0x000000100b0b7221 */ /* 0x000fe40000000000 */
[----:B------:R-:W-:-:S07]  /*0d20*/  FFMA R27, R23, R16, R14 ;  /* 0x00000010171b7223 */ /* 0x000fce000000000e */
.L_x_88:
[----:B------:R-:W-:Y:S05]  /*0d30*/  BRA.U UP1, `(.L_x_84) ;  /* 0x0000000101447547 */ /* 0x000fea000b800000 */
[----:B------:R-:W0:Y:S01]  /*0d40*/  LDC.64 R6, c[0x0][0x388] ;  /* 0x0000e200ff067b82 */ /* 0x000e220000000a00 */
[----:B------:R-:W-:-:S07]  /*0d50*/  IMAD R15, R2, R0, R3 ;  /* 0x00000000020f7224 */ /* 0x000fce00078e0203 */
[----:B------:R-:W1:Y:S08]  /*0d60*/  LDC.64 R8, c[0x0][0x390] ;  /* 0x0000e400ff087b82 */ /* 0x000e700000000a00 */
[----:B------:R-:W2:Y:S08]  /*0d70*/  LDC.64 R12, c[0x0][0x398] ;  /* 0x0000e600ff0c7b82 */ /* 0x000eb00000000a00 */
[----:B------:R-:W3:Y:S01]  /*0d80*/  LDC.64 R4, c[0x0][0x380] ;  /* 0x0000e000ff047b82 */ /* 0x000ee20000000a00 */
[----:B0-----:R-:W-:-:S06]  /*0d90*/  IMAD.WIDE R6, R15, 0x4, R6 ;  /* 0x000000040f067825 */ /* 0x001fcc00078e0206 */
[----:B------:R-:W4:Y:S01]  /*0da0*/  LDG.E R6, desc[UR16][R6.64] ;  /* 0x0000001006067981 */ /* 0x000f22000c1e1900 */
[----:B-1----:R-:W-:-:S06]  /*0db0*/  IMAD.WIDE.U32 R8, R2, 0x4, R8 ;  /* 0x0000000402087825 */ /* 0x002fcc00078e0008 */
[----:B------:R-:W4:Y:S01]  /*0dc0*/  LDG.E R9, desc[UR16][R8.64] ;  /* 0x0000001008097981 */ /* 0x000f22000c1e1900 */
[----:B--2---:R-:W-:-:S06]  /*0dd0*/  IMAD.WIDE.U32 R12, R2, 0x4, R12 ;  /* 0x00000004020c7825 */ /* 0x004fcc00078e000c */
[----:B------:R-:W2:Y:S01]  /*0de0*/  LDG.E R13, desc[UR16][R12.64] ;  /* 0x000000100c0d7981 */ /* 0x000ea2000c1e1900 */
[----:B---3--:R-:W-:-:S06]  /*0df0*/  IMAD.WIDE R4, R15, 0x4, R4 ;  /* 0x000000040f047825 */ /* 0x008fcc00078e0204 */
[----:B------:R-:W3:Y:S01]  /*0e00*/  LDG.E R4, desc[UR16][R4.64] ;  /* 0x0000001004047981 */ /* 0x000ee2000c1e1900 */
[----:B----4-:R-:W-:-:S04]  /*0e10*/  FADD R0, R6, -R9 ;  /* 0x8000000906007221 */ /* 0x010fc80000000000 */
[----:B--2---:R-:W-:Y:S01]  /*0e20*/  FMUL R0, R0, R13 ;  /* 0x0000000d00007220 */ /* 0x004fe20000400000 */
[----:B---3--:R-:W-:-:S03]  /*0e30*/  FADD R11, R11, R4 ;  /* 0x000000040b0b7221 */ /* 0x008fc60000000000 */
[----:B------:R-:W-:-:S07]  /*0e40*/  FFMA R27, R0, R4, R27 ;  /* 0x00000004001b7223 */ /* 0x000fce000000001b */
.L_x_84:
[----:B------:R-:W0:Y:S08]  /*0e50*/  LDC.64 R4, c[0x0][0x3a0] ;  /* 0x0000e800ff047b82 */ /* 0x000e300000000a00 */
[----:B------:R-:W1:Y:S01]  /*0e60*/  LDC.64 R6, c[0x0][0x3a8] ;  /* 0x0000ea00ff067b82 */ /* 0x000e620000000a00 */
[----:B0-----:R-:W-:-:S05]  /*0e70*/  IMAD.WIDE R4, R3, 0x4, R4 ;  /* 0x0000000403047825 */ /* 0x001fca00078e0204 */
[----:B------:R-:W-:Y:S01]  /*0e80*/  STG.E desc[UR16][R4.64], R27 ;  /* 0x0000001b04007986 */ /* 0x000fe2000c101910 */
[----:B-1----:R-:W-:-:S05]  /*0e90*/  IMAD.WIDE R2, R3, 0x4, R6 ;  /* 0x0000000403027825 */ /* 0x002fca00078e0206 */
[----:B------:R-:W-:Y:S01]  /*0ea0*/  STG.E desc[UR16][R2.64], R11 ;  /* 0x0000000b02007986 */ /* 0x000fe2000c101910 */
[----:B------:R-:W-:Y:S05]  /*0eb0*/  EXIT ;  /* 0x000000000000794d */ /* 0x000fea0003800000 */
.L_x_89:
        /* <DEDUP_REMOVED lines=12> */
.L_x_146:


//--------------------- .text._Z32layer_norm_backward_input_kernelPKfS0_S0_S0_S0_Pfii --------------------------
	.section	.text._Z32layer_norm_backward_input_kernelPKfS0_S0_S0_S0_Pfii,"ax",@progbits
	.align	128
        .global         _Z32layer_norm_backward_input_kernelPKfS0_S0_S0_S0_Pfii
        .type           _Z32layer_norm_backward_input_kernelPKfS0_S0_S0_S0_Pfii,@function
        .size           _Z32layer_norm_backward_input_kernelPKfS0_S0_S0_S0_Pfii,(.L_x_136 - _Z32layer_norm_backward_input_kernelPKfS0_S0_S0_S0_Pfii)
        .other          _Z32layer_norm_backward_input_kernelPKfS0_S0_S0_S0_Pfii,@"STO_CUDA_ENTRY STV_DEFAULT"
_Z32layer_norm_backward_input_kernelPKfS0_S0_S0_S0_Pfii:
.text._Z32layer_norm_backward_input_kernelPKfS0_S0_S0_S0_Pfii:
[----:B------:R-:W-:Y:S01]  /*0000*/  LDC R1, c[0x0][0x37c] ;  /* 0x0000df00ff017b82 */ /* 0x000fe20000000800 */
[----:B------:R-:W0:Y:S07]  /*0010*/  S2R R20, SR_CTAID.X ;  /* 0x0000000000147919 */ /* 0x000e2e0000002500 */
[----:B------:R-:W0:Y:S01]  /*0020*/  LDC.64 R18, c[0x0][0x3a0] ;  /* 0x0000e800ff127b82 */ /* 0x000e220000000a00 */
[----:B------:R-:W1:Y:S07]  /*0030*/  LDCU.64 UR6, c[0x0][0x358] ;  /* 0x00006b00ff0677ac */ /* 0x000e6e0008000a00 */
[----:B------:R-:W2:Y:S01]  /*0040*/  LDC.64 R2, c[0x0][0x398] ;  /* 0x0000e600ff027b82 */ /* 0x000ea20000000a00 */
[----:B------:R-:W3:Y:S01]  /*0050*/  S2R R17, SR_TID.X ;  /* 0x0000000000117919 */ /* 0x000ee20000002100 */
[----:B------:R-:W3:Y:S01]  /*0060*/  LDCU UR4, c[0x0][0x3b4] ;  /* 0x00007680ff0477ac */ /* 0x000ee20008000800 */
[----:B0-----:R-:W-:-:S04]  /*0070*/  IMAD.WIDE.U32 R18, R20, 0x4, R18 ;  /* 0x0000000414127825 */ /* 0x001fc800078e0012 */
[----:B--2---:R-:W-:Y:S02]  /*0080*/  IMAD.WIDE.U32 R2, R20, 0x4, R2 ;  /* 0x0000000414027825 */ /* 0x004fe400078e0002 */
[----:B-1----:R0:W5:Y:S04]  /*0090*/  LDG.E R18, desc[UR6][R18.64] ;  /* 0x0000000612127981 */ /* 0x002168000c1e1900 */
[----:B------:R0:W5:Y:S01]  /*00a0*/  LDG.E R16, desc[UR6][R2.64] ;  /* 0x0000000602107981 */ /* 0x000162000c1e1900 */
[----:B---3--:R-:W-:Y:S01]  /*00b0*/  ISETP.GE.AND P0, PT, R17, UR4, PT ;  /* 0x0000000411007c0c */ /* 0x008fe2000bf06270 */
[----:B------:R-:W-:Y:S01]  /*00c0*/  BSSY.RECONVERGENT B0, `(.L_x_90) ;  /* 0x000001a000007945 */ /* 0x000fe20003800200 */
[----:B------:R-:W-:Y:S01]  /*00d0*/  HFMA2 R14, -RZ, RZ, 0, 0 ;  /* 0x00000000ff0e7431 */ /* 0x000fe200000001ff */
[----:B------:R-:W-:-:S10]  /*00e0*/  MOV R0, RZ ;  /* 0x000000ff00007202 */ /* 0x000fd40000000f00 */
[----:B0-----:R-:W-:Y:S05]  /*00f0*/  @P0 BRA `(.L_x_91) ;  /* 0x0000000000580947 */ /* 0x001fea0003800000 */
[----:B------:R-:W0:Y:S01]  /*0100*/  LDC R22, c[0x0][0x360] ;  /* 0x0000d800ff167b82 */ /* 0x000e220000000800 */
[----:B------:R-:W-:Y:S01]  /*0110*/  IMAD.MOV.U32 R0, RZ, RZ, RZ ;  /* 0x000000ffff007224 */ /* 0x000fe200078e00ff */
[----:B------:R-:W-:Y:S01]  /*0120*/  MOV R15, R17 ;  /* 0x00000011000f7202 */ /* 0x000fe20000000f00 */
[----:B------:R-:W-:-:S05]  /*0130*/  IMAD.MOV.U32 R14, RZ, RZ, RZ ;  /* 0x000000ffff0e7224 */ /* 0x000fca00078e00ff */
[----:B------:R-:W1:Y:S08]  /*0140*/  LDC.64 R2, c[0x0][0x390] ;  /* 0x0000e400ff027b82 */ /* 0x000e700000000a00 */
[----:B------:R-:W2:Y:S08]  /*0150*/  LDC.64 R4, c[0x0][0x380] ;  /* 0x0000e000ff047b82 */ /* 0x000eb00000000a00 */
[----:B------:R-:W3:Y:S02]  /*0160*/  LDC.64 R6, c[0x0][0x388] ;  /* 0x0000e200ff067b82 */ /* 0x000ee40000000a00 */
.L_x_92:
[----:B------:R-:W-:Y:S02]  /*0170*/  IMAD R11, R20, UR4, R15 ;  /* 0x00000004140b7c24 */ /* 0x000fe4000f8e020f */
[----:B-1----:R-:W-:-:S04]  /*0180*/  IMAD.WIDE R8, R15, 0x4, R2 ;  /* 0x000000040f087825 */ /* 0x002fc800078e0202 */
[C---:B---3--:R-:W-:Y:S02]  /*0190*/  IMAD.WIDE R12, R11.reuse, 0x4, R6 ;  /* 0x000000040b0c7825 */ /* 0x048fe400078e0206 */
[----:B------:R-:W3:Y:S02]  /*01a0*/  LDG.E R9, desc[UR6][R8.64] ;  /* 0x0000000608097981 */ /* 0x000ee4000c1e1900 */
[----:B--2---:R-:W-:Y:S02]  /*01b0*/  IMAD.WIDE R10, R11, 0x4, R4 ;  /* 0x000000040b0a7825 */ /* 0x004fe400078e0204 */
[----:B------:R-:W2:Y:S04]  /*01c0*/  LDG.E R13, desc[UR6][R12.64] ;  /* 0x000000060c0d7981 */ /* 0x000ea8000c1e1900 */
[----:B------:R-:W3:Y:S01]  /*01d0*/  LDG.E R10, desc[UR6][R10.64] ;  /* 0x000000060a0a7981 */ /* 0x000ee2000c1e1900 */
[----:B0-----:R-:W-:-:S04]  /*01e0*/  IADD3 R15, PT, PT, R22, R15, RZ ;  /* 0x0000000f160f7210 */ /* 0x001fc80007ffe0ff */
[----:B------:R-:W-:Y:S01]  /*01f0*/  ISETP.GE.AND P0, PT, R15, UR4, PT ;  /* 0x000000040f007c0c */ /* 0x000fe2000bf06270 */
[----:B--2--5:R-:W-:Y:S01]  /*0200*/  FADD R19, -R16, R13 ;  /* 0x0000000d10137221 */ /* 0x024fe20000000100 */
[----:B---3--:R-:W-:-:S03]  /*0210*/  FMUL R21, R10, R9 ;  /* 0x000000090a157220 */ /* 0x008fc60000400000 */
[----:B------:R-:W-:Y:S01]  /*0220*/  FMUL R19, R18, R19 ;  /* 0x0000001312137220 */ /* 0x000fe20000400000 */
[----:B------:R-:W-:-:S03]  /*0230*/  FADD R14, R21, R14 ;  /* 0x0000000e150e7221 */ /* 0x000fc60000000000 */
[----:B------:R-:W-:-:S04]  /*0240*/  FFMA R0, R19, R21, R0 ;  /* 0x0000001513007223 */ /* 0x000fc80000000000 */
[----:B------:R-:W-:Y:S05]  /*0250*/  @!P0 BRA `(.L_x_92) ;  /* 0xfffffffc00c48947 */ /* 0x000fea000383ffff */
.L_x_91:
[----:B------:R-:W-:Y:S05]  /*0260*/  BSYNC.RECONVERGENT B0 ;  /* 0x0000000000007941 */ /* 0x000fea0003800200 */
.L_x_90:
[----:B------:R-:W0:Y:S01]  /*0270*/  S2UR UR5, SR_CgaCtaId ;  /* 0x00000000000579c3 */ /* 0x000e220000008800 */
[----:B------:R-:W-:-:S07]  /*0280*/  UMOV UR4, 0x400 ;  /* 0x0000040000047882 */ /* 0x000fce0000000000 */
[----:B------:R-:W1:Y:S01]  /*0290*/  LDC R24, c[0x0][0x360] ;  /* 0x0000d800ff187b82 */ /* 0x000e620000000800 */
[----:B0-----:R-:W-:-:S06]  /*02a0*/  ULEA UR4, UR5, UR4, 0x18 ;  /* 0x0000000405047291 */ /* 0x001fcc000f8ec0ff */
[----:B------:R-:W-:Y:S02]  /*02b0*/  LEA R7, R17, UR4, 0x2 ;  /* 0x0000000411077c11 */ /* 0x000fe4000f8e10ff */
[----:B-1----:R-:W-:-:S03]  /*02c0*/  ISETP.GE.U32.AND P0, PT, R24, 0x2, PT ;  /* 0x000000021800780c */ /* 0x002fc60003f06070 */
[----:B------:R-:W-:Y:S01]  /*02d0*/  IMAD R6, R24, 0x4, R7 ;  /* 0x0000000418067824 */ /* 0x000fe200078e0207 */
[----:B------:R0:W-:Y:S04]  /*02e0*/  STS [R7], R14 ;  /* 0x0000000e07007388 */ /* 0x0001e80000000800 */
[----:B------:R0:W-:Y:S01]  /*02f0*/  STS [R6], R0 ;  /* 0x0000000006007388 */ /* 0x0001e20000000800 */
[----:B------:R-:W-:Y:S06]  /*0300*/  BAR.SYNC.DEFER_BLOCKING 0x0 ;  /* 0x0000000000007b1d */ /* 0x000fec0000010000 */
[----:B------:R-:W-:Y:S05]  /*0310*/  @!P0 BRA `(.L_x_93) ;  /* 0x0000000000508947 */ /* 0x000fea0003800000 */
[----:B0-----:R-:W-:-:S07]  /*0320*/  MOV R0, R24 ;  /* 0x0000001800007202 */ /* 0x001fce0000000f00 */
.L_x_96:
[----:B------:R-:W-:Y:S01]  /*0330*/  SHF.R.U32.HI R8, RZ, 0x1, R0 ;  /* 0x00000001ff087819 */ /* 0x000fe20000011600 */
[----:B------:R-:W-:Y:S03]  /*0340*/  BSSY.RECONVERGENT B0, `(.L_x_94) ;  /* 0x000000d000007945 */ /* 0x000fe60003800200 */
[----:B------:R-:W-:-:S13]  /*0350*/  ISETP.GE.U32.AND P0, PT, R17, R8, PT ;  /* 0x000000081100720c */ /* 0x000fda0003f06070 */
[----:B0-----:R-:W-:Y:S05]  /*0360*/  @P0 BRA `(.L_x_95) ;  /* 0x0000000000280947 */ /* 0x001fea0003800000 */
[----:B------:R-:W-:Y:S01]  /*0370*/  IMAD R3, R8, 0x4, R7 ;  /* 0x0000000408037824 */ /* 0x000fe200078e0207 */
[----:B------:R-:W-:Y:S04]  /*0380*/  LDS R5, [R7] ;  /* 0x0000000007057984 */ /* 0x000fe80000000800 */
[----:B------:R-:W0:Y:S01]  /*0390*/  LDS R2, [R3] ;  /* 0x0000000003027984 */ /* 0x000e220000000800 */
[----:B------:R-:W-:Y:S01]  /*03a0*/  LEA R4, R24, R3, 0x2 ;  /* 0x0000000318047211 */ /* 0x000fe200078e10ff */
[----:B0-----:R-:W-:-:S05]  /*03b0*/  FADD R2, R2, R5 ;  /* 0x0000000502027221 */ /* 0x001fca0000000000 */
[----:B------:R-:W-:Y:S04]  /*03c0*/  STS [R7], R2 ;  /* 0x0000000207007388 */ /* 0x000fe80000000800 */
[----:B------:R-:W-:Y:S04]  /*03d0*/  LDS R4, [R4] ;  /* 0x0000000004047984 */ /* 0x000fe80000000800 */
[----:B------:R-:W0:Y:S02]  /*03e0*/  LDS R5, [R6] ;  /* 0x0000000006057984 */ /* 0x000e240000000800 */
[----:B0-----:R-:W-:-:S05]  /*03f0*/  FADD R5, R4, R5 ;  /* 0x0000000504057221 */ /* 0x001fca0000000000 */
[----:B------:R0:W-:Y:S02]  /*0400*/  STS [R6], R5 ;  /* 0x0000000506007388 */ /* 0x0001e40000000800 */
.L_x_95:
[----:B------:R-:W-:Y:S05]  /*0410*/  BSYNC.RECONVERGENT B0 ;  /* 0x0000000000007941 */ /* 0x000fea0003800200 */
.L_x_94:
[----:B------:R-:W-:Y:S01]  /*0420*/  BAR.SYNC.DEFER_BLOCKING 0x0 ;  /* 0x0000000000007b1d */ /* 0x000fe20000010000 */
[----:B------:R-:W-:Y:S01]  /*0430*/  ISETP.GT.U32.AND P0, PT, R0, 0x3, PT ;  /* 0x000000030000780c */ /* 0x000fe20003f04070 */
[----:B------:R-:W-:-:S12]  /*0440*/  IMAD.MOV.U32 R0, RZ, RZ, R8 ;  /* 0x000000ffff007224 */ /* 0x000fd800078e0008 */
[----:B------:R-:W-:Y:S05]  /*0450*/  @P0 BRA `(.L_x_96) ;  /* 0xfffffffc00b40947 */ /* 0x000fea000383ffff */
.L_x_93:
[----:B------:R-:W1:Y:S02]  /*0460*/  LDCU UR4, c[0x0][0x3b4] ;  /* 0x00007680ff0477ac */ /* 0x000e640008000800 */
[----:B-1----:R-:W-:-:S13]  /*0470*/  ISETP.GE.AND P0, PT, R17, UR4, PT ;  /* 0x0000000411007c0c */ /* 0x002fda000bf06270 */
[----:B------:R-:W-:Y:S05]  /*0480*/  @P0 EXIT ;  /* 0x000000000000094d */ /* 0x000fea0003800000 */
[----:B------:R-:W1:Y:S01]  /*0490*/  S2R R3, SR_CgaCtaId ;  /* 0x0000000000037919 */ /* 0x000e620000008800 */
[----:B0-----:R-:W-:Y:S01]  /*04a0*/  MOV R0, 0x400 ;  /* 0x0000040000007802 */ /* 0x001fe20000000f00 */
[----:B------:R-:W0:Y:S01]  /*04b0*/  LDC.64 R4, c[0x0][0x380] ;  /* 0x0000e000ff047b82 */ /* 0x000e220000000a00 */
[----:B------:R-:W-:Y:S01]  /*04c0*/  I2FP.F32.U32 R19, UR4 ;  /* 0x0000000400137c45 */ /* 0x000fe20008201000 */
[----:B------:R-:W2:Y:S06]  /*04d0*/  LDCU UR4, c[0x0][0x3b4] ;  /* 0x00007680ff0477ac */ /* 0x000eac0008000800 */
[----:B------:R-:W3:Y:S08]  /*04e0*/  LDC.64 R6, c[0x0][0x388] ;  /* 0x0000e200ff067b82 */ /* 0x000ef00000000a00 */
[----:B------:R-:W4:Y:S01]  /*04f0*/  LDC.64 R8, c[0x0][0x3a8] ;  /* 0x0000ea00ff087b82 */ /* 0x000f220000000a00 */
[----:B-1----:R-:W-:Y:S01]  /*0500*/  LEA R11, R3, R0, 0x18 ;  /* 0x00000000030b7211 */ /* 0x002fe200078ec0ff */
[----:B-----5:R-:W-:-:S06]  /*0510*/  FMUL R0, R18, R19 ;  /* 0x0000001312007220 */ /* 0x020fcc0000400000 */
[----:B------:R-:W1:Y:S01]  /*0520*/  LDC.64 R2, c[0x0][0x390] ;  /* 0x0000e400ff027b82 */ /* 0x000e620000000a00 */
[----:B------:R-:W-:Y:S01]  /*0530*/  LEA R21, R24, R11, 0x2 ;  /* 0x0000000b18157211 */ /* 0x000fe200078e10ff */
[----:B------:R0:W0:Y:S01]  /*0540*/  LDS R22, [R11] ;  /* 0x000000000b167984 */ /* 0x0000220000000800 */
[----:B------:R-:W-:-:S04]  /*0550*/  VIADD R10, R0, 0x1800000 ;  /* 0x01800000000a7836 */ /* 0x000fc80000000000 */
[----:B------:R-:W0:Y:S01]  /*0560*/  LDS R21, [R21] ;  /* 0x0000000015157984 */ /* 0x000e220000000800 */
[----:B------:R-:W-:-:S04]  /*0570*/  LOP3.LUT R10, R10, 0x7f800000, RZ, 0xc0, !PT ;  /* 0x7f8000000a0a7812 */ /* 0x000fc800078ec0ff */
[----:B------:R-:W-:-:S13]  /*0580*/  ISETP.GT.U32.AND P0, PT, R10, 0x1ffffff, PT ;  /* 0x01ffffff0a00780c */ /* 0x000fda0003f04070 */
[----:B--23--:R-:W-:Y:S05]  /*0590*/  @P0 BRA `(.L_x_97) ;  /* 0x00000000000c0947 */ /* 0x00cfea0003800000 */
[----:B------:R-:W-:-:S07]  /*05a0*/  MOV R10, 0x5c0 ;  /* 0x000005c0000a7802 */ /* 0x000fce0000000f00 */
[----:B01--4-:R-:W-:Y:S05]  /*05b0*/  CALL.REL.NOINC `($__internal_4_$__cuda_sm20_rcp_rn_f32_slowpath) ;  /* 0x0000000000607944 */ /* 0x013fea0003c00000 */
[----:B------:R-:W-:Y:S05]  /*05c0*/  BRA `(.L_x_98) ;  /* 0x0000000000107947 */ /* 0x000fea0003800000 */
.L_x_97:
[----:B0-----:R-:W0:Y:S02]  /*05d0*/  MUFU.RCP R11, R0 ;  /* 0x00000000000b7308 */ /* 0x001e240000001000 */
[----:B0-----:R-:W-:-:S04]  /*05e0*/  FFMA R10, R0, R11, -1 ;  /* 0xbf800000000a7423 */ /* 0x001fc8000000000b */
[----:B------:R-:W-:-:S04]  /*05f0*/  FADD.FTZ R10, -R10, -RZ ;  /* 0x800000ff0a0a7221 */ /* 0x000fc80000010100 */
[----:B------:R-:W-:-:S07]  /*0600*/  FFMA R0, R11, R10, R11 ;  /* 0x0000000a0b007223 */ /* 0x000fce000000000b */
.L_x_98:
[----:B------:R-:W-:Y:S02]  /*0610*/  IMAD R23, R20, UR4, R17 ;  /* 0x0000000414177c24 */ /* 0x000fe4000f8e0211 */
[----:B-1----:R-:W-:-:S04]  /*0620*/  IMAD.WIDE R14, R17, 0x4, R2 ;  /* 0x00000004110e7825 */ /* 0x002fc800078e0202 */
[C---:B------:R-:W-:Y:S02]  /*0630*/  IMAD.WIDE R10, R23.reuse, 0x4, R4 ;  /* 0x00000004170a7825 */ /* 0x040fe400078e0204 */
[----:B------:R-:W2:Y:S02]  /*0640*/  LDG.E R14, desc[UR6][R14.64] ;  /* 0x000000060e0e7981 */ /* 0x000ea4000c1e1900 */
[----:B------:R-:W-:Y:S02]  /*0650*/  IMAD.WIDE R12, R23, 0x4, R6 ;  /* 0x00000004170c7825 */ /* 0x000fe400078e0206 */
[----:B------:R-:W3:Y:S04]  /*0660*/  LDG.E R10, desc[UR6][R10.64] ;  /* 0x000000060a0a7981 */ /* 0x000ee8000c1e1900 */
[----:B------:R-:W5:Y:S01]  /*0670*/  LDG.E R13, desc[UR6][R12.64] ;  /* 0x000000060c0d7981 */ /* 0x000f62000c1e1900 */
[----:B------:R-:W-:-:S04]  /*0680*/  IADD3 R17, PT, PT, R24, R17, RZ ;  /* 0x0000001118117210 */ /* 0x000fc80007ffe0ff */
[----:B------:R-:W-:Y:S01]  /*0690*/  ISETP.GE.AND P0, PT, R17, UR4, PT ;  /* 0x0000000411007c0c */ /* 0x000fe2000bf06270 */
[----:B0--3--:R-:W-:Y:S01]  /*06a0*/  FMUL R27, R19, R10 ;  /* 0x0000000a131b7220 */ /* 0x009fe20000400000 */
[----:B-----5:R-:W-:-:S03]  /*06b0*/  FADD R25, -R16, R13 ;  /* 0x0000000d10197221 */ /* 0x020fc60000000100 */
[----:B--2---:R-:W-:Y:S01]  /*06c0*/  FFMA R28, R27, R14, -R22 ;  /* 0x0000000e1b1c7223 */ /* 0x004fe20000000816 */
[----:B------:R-:W-:-:S04]  /*06d0*/  FMUL R26, R18, R25 ;  /* 0x00000019121a7220 */ /* 0x000fc80000400000 */
[----:B------:R-:W-:Y:S01]  /*06e0*/  FFMA R25, -R21, R26, R28 ;  /* 0x0000001a15197223 */ /* 0x000fe2000000011c */
[----:B----4-:R-:W-:-:S04]  /*06f0*/  IMAD.WIDE R26, R23, 0x4, R8 ;  /* 0x00000004171a7825 */ /* 0x010fc800078e0208 */
[----:B------:R-:W-:-:S05]  /*0700*/  FMUL R25, R0, R25 ;  /* 0x0000001900197220 */ /* 0x000fca0000400000 */
[----:B------:R0:W-:Y:S01]  /*0710*/  STG.E desc[UR6][R26.64], R25 ;  /* 0x000000191a007986 */ /* 0x0001e2000c101906 */
[----:B------:R-:W-:Y:S05]  /*0720*/  @!P0 BRA `(.L_x_98) ;  /* 0xfffffffc00b88947 */ /* 0x000fea000383ffff */
[----:B------:R-:W-:Y:S05]  /*0730*/  EXIT ;  /* 0x000000000000794d */ /* 0x000fea0003800000 */
        .weak           $__internal_4_$__cuda_sm20_rcp_rn_f32_slowpath
        .type           $__internal_4_$__cuda_sm20_rcp_rn_f32_slowpath,@function
        .size           $__internal_4_$__cuda_sm20_rcp_rn_f32_slowpath,(.L_x_136 - $__internal_4_$__cuda_sm20_rcp_rn_f32_slowpath)
$__internal_4_$__cuda_sm20_rcp_rn_f32_slowpath:
[----:B------:R-:W-:-:S05]  /*0740*/  IMAD.SHL.U32 R11, R0, 0x2, RZ ;  /* 0x00000002000b7824 */ /* 0x000fca00078e00ff */
[----:B------:R-:W-:-:S04]  /*0750*/  SHF.R.U32.HI R11, RZ, 0x18, R11 ;  /* 0x00000018ff0b7819 */ /* 0x000fc8000001160b */
[----:B------:R-:W-:-:S13]  /*0760*/  ISETP.NE.U32.AND P0, PT, R11, RZ, PT ;  /* 0x000000ff0b00720c */ /* 0x000fda0003f05070 */
[----:B------:R-:W-:Y:S05]  /*0770*/  @P0 BRA `(.L_x_99) ;  /* 0x00000000002c0947 */ /* 0x000fea0003800000 */
[----:B------:R-:W-:-:S04]  /*0780*/  SHF.L.U32 R11, R0, 0x1, RZ ;  /* 0x00000001000b7819 */ /* 0x000fc800000006ff */
[----:B------:R-:W-:-:S13]  /*0790*/  ISETP.NE.AND P0, PT, R11, RZ, PT ;  /* 0x000000ff0b00720c */ /* 0x000fda0003f05270 */
[----:B------:R0:W1:Y:S01]  /*07a0*/  @!P0 MUFU.RCP R11, R0 ;  /* 0x00000000000b8308 */ /* 0x0000620000001000 */
[----:B------:R-:W-:Y:S05]  /*07b0*/  @!P0 BRA `(.L_x_100) ;  /* 0x0000000000a48947 */ /* 0x000fea0003800000 */
[----:B------:R-:W-:-:S04]  /*07c0*/  FFMA R12, R0, 1.84467440737095516160e+19, RZ ;  /* 0x5f800000000c7823 */ /* 0x000fc800000000ff */
[----:B-1----:R-:W0:Y:S02]  /*07d0*/  MUFU.RCP R11, R12 ;  /* 0x0000000c000b7308 */ /* 0x002e240000001000 */
[----:B0-----:R-:W-:-:S04]  /*07e0*/  FFMA R0, R12, R11, -1 ;  /* 0xbf8000000c007423 */ /* 0x001fc8000000000b */
[----:B------:R-:W-:-:S04]  /*07f0*/  FADD.FTZ R0, -R0, -RZ ;  /* 0x800000ff00007221 */ /* 0x000fc80000010100 */
[----:B------:R-:W-:-:S04]  /*0800*/  FFMA R0, R11, R0, R11 ;  /* 0x000000000b007223 */ /* 0x000fc8000000000b */
[----:B------:R-:W-:Y:S01]  /*0810*/  FFMA R11, R0, 1.84467440737095516160e+19, RZ ;  /* 0x5f800000000b7823 */ /* 0x000fe200000000ff */
[----:B------:R-:W-:Y:S06]  /*0820*/  BRA `(.L_x_100) ;  /* 0x0000000000887947 */ /* 0x000fec0003800000 */
.L_x_99:
[----:B------:R-:W-:-:S05]  /*0830*/  VIADD R12, R11, 0xffffff03 ;  /* 0xffffff030b0c7836 */ /* 0x000fca0000000000 */
[----:B------:R-:W-:-:S13]  /*0840*/  ISETP.GT.U32.AND P0, PT, R12, 0x1, PT ;  /* 0x000000010c00780c */ /* 0x000fda0003f04070 */
[----:B------:R-:W-:Y:S05]  /*0850*/  @P0 BRA `(.L_x_101) ;  /* 0x0000000000780947 */ /* 0x000fea0003800000 */
[----:B------:R-:W-:Y:S01]  /*0860*/  LOP3.LUT R13, R0, 0x7fffff, RZ, 0xc0, !PT ;  /* 0x007fffff000d7812 */ /* 0x000fe200078ec0ff */
[----:B------:R-:W-:-:S03]  /*0870*/  HFMA2 R25, -RZ, RZ, 0, 1.78813934326171875e-07 ;  /* 0x00000003ff197431 */ /* 0x000fc600000001ff */
[----:B------:R-:W-:-:S04]  /*0880*/  LOP3.LUT R13, R13, 0x3f800000, RZ, 0xfc, !PT ;  /* 0x3f8000000d0d7812 */ /* 0x000fc800078efcff */
[----:B------:R-:W0:Y:S01]  /*0890*/  MUFU.RCP R14, R13 ;  /* 0x0000000d000e7308 */ /* 0x000e220000001000 */
[----:B------:R-:W-:Y:S01]  /*08a0*/  SHF.L.U32 R28, R25, R12, RZ ;  /* 0x0000000c191c7219 */ /* 0x000fe200000006ff */
[----:B0-----:R-:W-:-:S04]  /*08b0*/  FFMA R15, R13, R14, -1 ;  /* 0xbf8000000d0f7423 */ /* 0x001fc8000000000e */
[----:B------:R-:W-:-:S04]  /*08c0*/  FADD.FTZ R15, -R15, -RZ ;  /* 0x800000ff0f0f7221 */ /* 0x000fc80000010100 */
[CCC-:B------:R-:W-:Y:S01]  /*08d0*/  FFMA.RM R23, R14.reuse, R15.reuse, R14.reuse ;  /* 0x0000000f0e177223 */ /* 0x1c0fe2000000400e */
[----:B------:R-:W-:-:S04]  /*08e0*/  FFMA.RP R26, R14, R15, R14 ;  /* 0x0000000f0e1a7223 */ /* 0x000fc8000000800e */
[C---:B------:R-:W-:Y:S02]  /*08f0*/  LOP3.LUT R14, R23.reuse, 0x7fffff, RZ, 0xc0, !PT ;  /* 0x007fffff170e7812 */ /* 0x040fe400078ec0ff */
[----:B------:R-:W-:Y:S02]  /*0900*/  FSETP.NEU.FTZ.AND P0, PT, R23, R26, PT ;  /* 0x0000001a1700720b */ /* 0x000fe40003f1d000 */
[----:B------:R-:W-:Y:S02]  /*0910*/  LOP3.LUT R15, R14, 0x800000, RZ, 0xfc, !PT ;  /* 0x008000000e0f7812 */ /* 0x000fe400078efcff */
[----:B------:R-:W-:Y:S02]  /*0920*/  SEL R14, RZ, 0xffffffff, !P0 ;  /* 0xffffffffff0e7807 */ /* 0x000fe40004000000 */
[----:B------:R-:W-:-:S03]  /*0930*/  LOP3.LUT R13, R28, R15, RZ, 0xc0, !PT ;  /* 0x0000000f1c0d7212 */ /* 0x000fc600078ec0ff */
[----:B------:R-:W-:Y:S01]  /*0940*/  IMAD.MOV R14, RZ, RZ, -R14 ;  /* 0x000000ffff0e7224 */ /* 0x000fe200078e0a0e */
[----:B------:R-:W-:-:S04]  /*0950*/  SHF.R.U32.HI R13, RZ, R12, R13 ;  /* 0x0000000cff0d7219 */ /* 0x000fc8000001160d */
[----:B------:R-:W-:Y:S02]  /*0960*/  LOP3.LUT P1, RZ, R14, R12, R15, 0xf8, !PT ;  /* 0x0000000c0eff7212 */ /* 0x000fe4000782f80f */
[C---:B------:R-:W-:Y:S02]  /*0970*/  LOP3.LUT P0, RZ, R13.reuse, 0x1, RZ, 0xc0, !PT ;  /* 0x000000010dff7812 */ /* 0x040fe4000780c0ff */
[----:B------:R-:W-:-:S04]  /*0980*/  LOP3.LUT P2, RZ, R13, 0x2, RZ, 0xc0, !PT ;  /* 0x000000020dff7812 */ /* 0x000fc8000784c0ff */
[----:B------:R-:W-:Y:S02]  /*0990*/  PLOP3.LUT P0, PT, P0, P1, P2, 0xe0, 0x0 ;  /* 0x000000000000781c */ /* 0x000fe40000703c20 */
[----:B------:R-:W-:Y:S02]  /*09a0*/  LOP3.LUT P1, RZ, R0, 0x7fffff, RZ, 0xc0, !PT ;  /* 0x007fffff00ff7812 */ /* 0x000fe4000782c0ff */
[----:B------:R-:W-:-:S04]  /*09b0*/  SEL R12, RZ, 0x1, !P0 ;  /* 0x00000001ff0c7807 */ /* 0x000fc80004000000 */
[----:B------:R-:W-:-:S04]  /*09c0*/  IADD3 R12, PT, PT, -R12, RZ, RZ ;  /* 0x000000ff0c0c7210 */ /* 0x000fc80007ffe1ff */
[----:B------:R-:W-:Y:S01]  /*09d0*/  ISETP.GE.AND P0, PT, R12, RZ, PT ;  /* 0x000000ff0c00720c */ /* 0x000fe20003f06270 */
[----:B------:R-:W-:-:S05]  /*09e0*/  VIADD R12, R11, 0xffffff04 ;  /* 0xffffff040b0c7836 */ /* 0x000fca0000000000 */
[----:B------:R-:W-:-:S07]  /*09f0*/  SHF.R.U32.HI R11, RZ, R12, R15 ;  /* 0x0000000cff0b7219 */ /* 0x000fce000001160f */
[----:B------:R-:W-:-:S05]  /*0a00*/  @!P0 IADD3 R11, PT, PT, R11, 0x1, RZ ;  /* 0x000000010b0b8810 */ /* 0x000fca0007ffe0ff */
[----:B------:R-:W-:-:S05]  /*0a10*/  @!P1 IMAD.SHL.U32 R11, R11, 0x2, RZ ;  /* 0x000000020b0b9824 */ /* 0x000fca00078e00ff */
[----:B------:R-:W-:Y:S01]  /*0a20*/  LOP3.LUT R11, R11, 0x80000000, R0, 0xf8, !PT ;  /* 0x800000000b0b7812 */ /* 0x000fe200078ef800 */
[----:B------:R-:W-:Y:S06]  /*0a30*/  BRA `(.L_x_100) ;  /* 0x0000000000047947 */ /* 0x000fec0003800000 */
.L_x_101:
[----:B------:R2:W3:Y:S02]  /*0a40*/  MUFU.RCP R11, R0 ;  /* 0x00000000000b7308 */ /* 0x0004e40000001000 */
.L_x_100:
[----:B0123--:R-:W-:Y:S01]  /*0a50*/  MOV R0, R11 ;  /* 0x0000000b00007202 */ /* 0x00ffe20000000f00 */
[----:B------:R-:W-:-:S04]  /*0a60*/  IMAD.MOV.U32 R11, RZ, RZ, 0x0 ;  /* 0x00000000ff0b7424 */ /* 0x000fc800078e00ff */
[----:B------:R-:W-:Y:S05]  /*0a70*/  RET.REL.NODEC R10 `(_Z32layer_norm_backward_input_kernelPKfS0_S0_S0_S0_Pfii) ;  /* 0xfffffff40a607950 */ /* 0x000fea0003c3ffff */
.L_x_102:
        /* <DEDUP_REMOVED lines=16> */
.L_x_136:


//--------------------- .text._Z25layer_norm_forward_kernelPKfPfS0_S0_S1_S1_iif --------------------------
	.section	.text._Z25layer_norm_forward_kernelPKfPfS0_S0_S1_S1_iif,"ax",@progbits
	.align	128
        .global         _Z25layer_norm_forward_kernelPKfPfS0_S0_S1_S1_iif
        .type           _Z25layer_norm_forward_kernelPKfPfS0_S0_S1_S1_iif,@function
        .size           _Z25layer_norm_forward_kernelPKfPfS0_S0_S1_S1_iif,(.L_x_137 - _Z25layer_norm_forward_kernelPKfPfS0_S0_S1_S1_iif)
        .other          _Z25layer_norm_forward_kernelPKfPfS0_S0_S1_S1_iif,@"STO_CUDA_ENTRY STV_DEFAULT"
_Z25layer_norm_forward_kernelPKfPfS0_S0_S1_S1_iif:
.text._Z25layer_norm_forward_kernelPKfPfS0_S0_S1_S1_iif:
[----:B------:R-:W-:Y:S01]  /*0000*/  LDC R1, c[0x0][0x37c] ;  /* 0x0000df00ff017b82 */ /* 0x000fe20000000800 */
[----:B------:R-:W0:Y:S01]  /*0010*/  S2R R2, SR_TID.X ;  /* 0x0000000000027919 */ /* 0x000e220000002100 */
[----:B------:R-:W0:Y:S01]  /*0020*/  LDCU UR4, c[0x0][0x3b4] ;  /* 0x00007680ff0477ac */ /* 0x000e220008000800 */
[----:B------:R-:W-:Y:S01]  /*0030*/  BSSY.RECONVERGENT B0, `(.L_x_103) ;  /* 0x0000011000007945 */ /* 0x000fe20003800200 */
[----:B------:R-:W-:Y:S01]  /*0040*/  IMAD.MOV.U32 R3, RZ, RZ, RZ ;  /* 0x000000ffff037224 */ /* 0x000fe200078e00ff */
[----:B------:R-:W1:Y:S01]  /*0050*/  S2R R5, SR_CTAID.X ;  /* 0x0000000000057919 */ /* 0x000e620000002500 */
[----:B------:R-:W2:Y:S01]  /*0060*/  LDCU.64 UR6, c[0x0][0x358] ;  /* 0x00006b00ff0677ac */ /* 0x000ea20008000a00 */
[----:B0-----:R-:W-:-:S13]  /*0070*/  ISETP.GE.AND P0, PT, R2, UR4, PT ;  /* 0x0000000402007c0c */ /* 0x001fda000bf06270 */
[----:B-12---:R-:W-:Y:S05]  /*0080*/  @P0 BRA `(.L_x_104) ;  /* 0x00000000002c0947 */ /* 0x006fea0003800000 */
[----:B------:R-:W0:Y:S01]  /*0090*/  LDC R11, c[0x0][0x360] ;  /* 0x0000d800ff0b7b82 */ /* 0x000e220000000800 */
[----:B------:R-:W-:Y:S02]  /*00a0*/  IMAD.MOV.U32 R3, RZ, RZ, RZ ;  /* 0x000000ffff037224 */ /* 0x000fe400078e00ff */
[----:B------:R-:W-:-:S05]  /*00b0*/  IMAD.MOV.U32 R0, RZ, RZ, R2 ;  /* 0x000000ffff007224 */ /* 0x000fca00078e0002 */
[----:B------:R-:W1:Y:S02]  /*00c0*/  LDC.64 R8, c[0x0][0x380] ;  /* 0x0000e000ff087b82 */ /* 0x000e640000000a00 */
.L_x_105:
[----:B------:R-:W-:-:S04]  /*00d0*/  IMAD R7, R5, UR4, R0 ;  /* 0x0000000405077c24 */ /* 0x000fc8000f8e0200 */
[----:B-1----:R-:W-:-:S06]  /*00e0*/  IMAD.WIDE R6, R7, 0x4, R8 ;  /* 0x0000000407067825 */ /* 0x002fcc00078e0208 */
[----:B------:R-:W2:Y:S01]  /*00f0*/  LDG.E R6, desc[UR6][R6.64] ;  /* 0x0000000606067981 */ /* 0x000ea2000c1e1900 */
[----:B0-----:R-:W-:-:S05]  /*0100*/  IMAD.IADD R0, R11, 0x1, R0 ;  /* 0x000000010b007824 */ /* 0x001fca00078e0200 */
[----:B------:R-:W-:Y:S01]  /*0110*/  ISETP.GE.AND P0, PT, R0, UR4, PT ;  /* 0x0000000400007c0c */ /* 0x000fe2000bf06270 */
[----:B--2---:R-:W-:-:S12]  /*0120*/  FADD R3, R6, R3 ;  /* 0x0000000306037221 */ /* 0x004fd80000000000 */
[----:B------:R-:W-:Y:S05]  /*0130*/  @!P0 BRA `(.L_x_105) ;  /* 0xfffffffc00e48947 */ /* 0x000fea000383ffff */
.L_x_104:
[----:B------:R-:W-:Y:S05]  /*0140*/  BSYNC.RECONVERGENT B0 ;  /* 0x0000000000007941 */ /* 0x000fea0003800200 */
.L_x_103:
[----:B------:R-:W0:Y:S01]  /*0150*/  S2UR UR5, SR_CgaCtaId ;  /* 0x00000000000579c3 */ /* 0x000e220000008800 */
[----:B------:R-:W-:Y:S01]  /*0160*/  UMOV UR4, 0x400 ;  /* 0x0000040000047882 */ /* 0x000fe20000000000 */
[----:B------:R-:W1:Y:S01]  /*0170*/  LDCU UR8, c[0x0][0x360] ;  /* 0x00006c00ff0877ac */ /* 0x000e620008000800 */
[----:B------:R-:W-:-:S05]  /*0180*/  ISETP.NE.AND P1, PT, R2, RZ, PT ;  /* 0x000000ff0200720c */ /* 0x000fca0003f25270 */
[----:B------:R-:W2:Y:S01]  /*0190*/  LDC.64 R8, c[0x0][0x3a0] ;  /* 0x0000e800ff087b82 */ /* 0x000ea20000000a00 */
[----:B-1----:R-:W-:Y:S02]  /*01a0*/  UISETP.GE.U32.AND UP0, UPT, UR8, 0x2, UPT ;  /* 0x000000020800788c */ /* 0x002fe4000bf06070 */
[----:B0-----:R-:W-:-:S06]  /*01b0*/  ULEA UR4, UR5, UR4, 0x18 ;  /* 0x0000000405047291 */ /* 0x001fcc000f8ec0ff */
[----:B------:R-:W-:-:S05]  /*01c0*/  LEA R6, R2, UR4, 0x2 ;  /* 0x0000000402067c11 */ /* 0x000fca000f8e10ff */
[----:B------:R0:W-:Y:S01]  /*01d0*/  STS [R6], R3 ;  /* 0x0000000306007388 */ /* 0x0001e20000000800 */
[----:B------:R-:W-:Y:S06]  /*01e0*/  BAR.SYNC.DEFER_BLOCKING 0x0 ;  /* 0x0000000000007b1d */ /* 0x000fec0000010000 */
[----:B------:R-:W-:Y:S05]  /*01f0*/  BRA.U !UP0, `(.L_x_106) ;  /* 0x0000000108307547 */ /* 0x000fea000b800000 */
[----:B------:R-:W-:-:S07]  /*0200*/  MOV R0, UR8 ;  /* 0x0000000800007c02 */ /* 0x000fce0008000f00 */
.L_x_107:
        /* <DEDUP_REMOVED lines=11> */
.L_x_106:
[----:B------:R-:W-:Y:S01]  /*02c0*/  BSSY.RECONVERGENT B0, `(.L_x_108) ;  /* 0x0000015000007945 */ /* 0x000fe20003800200 */
[----:B--2---:R-:W-:-:S03]  /*02d0*/  IMAD.WIDE.U32 R8, R5, 0x4, R8 ;  /* 0x0000000405087825 */ /* 0x004fc600078e0008 */
[----:B------:R-:W-:Y:S05]  /*02e0*/  @P1 BRA `(.L_x_109) ;  /* 0x0000000000481947 */ /* 0x000fea0003800000 */
[----:B------:R-:W1:Y:S01]  /*02f0*/  S2UR UR5, SR_CgaCtaId ;  /* 0x00000000000579c3 */ /* 0x000e620000008800 */
[----:B------:R-:W-:Y:S02]  /*0300*/  UMOV UR4, 0x400 ;  /* 0x0000040000047882 */ /* 0x000fe40000000000 */
[----:B-1----:R-:W-:Y:S01]  /*0310*/  ULEA UR4, UR5, UR4, 0x18 ;  /* 0x0000000405047291 */ /* 0x002fe2000f8ec0ff */
[----:B------:R-:W0:Y:S08]  /*0320*/  LDCU UR5, c[0x0][0x3b4] ;  /* 0x00007680ff0577ac */ /* 0x000e300008000800 */
[----:B------:R-:W1:Y:S01]  /*0330*/  LDS R0, [UR4] ;  /* 0x00000004ff007984 */ /* 0x000e620008000800 */
[----:B0-----:R-:W-:-:S04]  /*0340*/  I2FP.F32.S32 R3, UR5 ;  /* 0x0000000500037c45 */ /* 0x001fc80008201400 */
[----:B------:R-:W0:Y:S02]  /*0350*/  MUFU.RCP R4, R3 ;  /* 0x0000000300047308 */ /* 0x000e240000001000 */
[----:B0-----:R-:W-:-:S04]  /*0360*/  FFMA R7, -R3, R4, 1 ;  /* 0x3f80000003077423 */ /* 0x001fc80000000104 */
[----:B------:R-:W-:Y:S02]  /*0370*/  FFMA R7, R4, R7, R4 ;  /* 0x0000000704077223 */ /* 0x000fe40000000004 */
[----:B-1----:R-:W0:Y:S02]  /*0380*/  FCHK P0, R0, R3 ;  /* 0x0000000300007302 */ /* 0x002e240000000000 */
[----:B------:R-:W-:-:S04]  /*0390*/  FFMA R4, R0, R7, RZ ;  /* 0x0000000700047223 */ /* 0x000fc800000000ff */
[----:B------:R-:W-:-:S04]  /*03a0*/  FFMA R10, -R3, R4, R0 ;  /* 0x00000004030a7223 */ /* 0x000fc80000000100 */
[----:B------:R-:W-:Y:S01]  /*03b0*/  FFMA R7, R7, R10, R4 ;  /* 0x0000000a07077223 */ /* 0x000fe20000000004 */
[----:B0-----:R-:W-:Y:S06]  /*03c0*/  @!P0 BRA `(.L_x_110) ;  /* 0x00000000000c8947 */ /* 0x001fec0003800000 */
[----:B------:R-:W-:-:S07]  /*03d0*/  MOV R12, 0x3f0 ;  /* 0x000003f0000c7802 */ /* 0x000fce0000000f00 */
[----:B------:R-:W-:Y:S05]  /*03e0*/  CALL.REL.NOINC `($__internal_5_$__cuda_sm3x_div_rn_noftz_f32_slowpath) ;  /* 0x0000000400787944 */ /* 0x000fea0003c00000 */
[----:B------:R-:W-:-:S07]  /*03f0*/  IMAD.MOV.U32 R7, RZ, RZ, R0 ;  /* 0x000000ffff077224 */ /* 0x000fce00078e0000 */
.L_x_110:
[----:B------:R1:W-:Y:S02]  /*0400*/  STG.E desc[UR6][R8.64], R7 ;  /* 0x0000000708007986 */ /* 0x0003e4000c101906 */
.L_x_109:
[----:B------:R-:W-:Y:S05]  /*0410*/  BSYNC.RECONVERGENT B0 ;  /* 0x0000000000007941 */ /* 0x000fea0003800200 */
.L_x_108:
[----:B------:R-:W-:Y:S06]  /*0420*/  BAR.SYNC.DEFER_BLOCKING 0x0 ;  /* 0x0000000000007b1d */ /* 0x000fec0000010000 */
[----:B------:R-:W2:Y:S02]  /*0430*/  LDCU UR4, c[0x0][0x3b4] ;  /* 0x00007680ff0477ac */ /* 0x000ea40008000800 */
[----:B------:R-:W3:Y:S01]  /*0440*/  LDC.64 R10, c[0x0][0x3a8] ;  /* 0x0000ea00ff0a7b82 */ /* 0x000ee20000000a00 */
[----:B------:R4:W5:Y:S01]  /*0450*/  LDG.E R4, desc[UR6][R8.64] ;  /* 0x0000000608047981 */ /* 0x000962000c1e1900 */
[----:B--2---:R-:W-:Y:S01]  /*0460*/  ISETP.GE.AND P0, PT, R2, UR4, PT ;  /* 0x0000000402007c0c */ /* 0x004fe2000bf06270 */
[----:B------:R-:W-:Y:S01]  /*0470*/  BSSY.RECONVERGENT B0, `(.L_x_111) ;  /* 0x000000e000007945 */ /* 0x000fe20003800200 */
[----:B0-----:R-:W-:-:S11]  /*0480*/  HFMA2 R3, -RZ, RZ, 0, 0 ;  /* 0x00000000ff037431 */ /* 0x001fd600000001ff */
[----:B----4-:R-:W-:Y:S05]  /*0490*/  @P0 BRA `(.L_x_112) ;  /* 0x00000000002c0947 */ /* 0x010fea0003800000 */
[----:B------:R-:W0:Y:S01]  /*04a0*/  LDC.64 R12, c[0x0][0x380] ;  /* 0x0000e000ff0c7b82 */ /* 0x000e220000000a00 */
[----:B------:R-:W-:Y:S02]  /*04b0*/  IMAD.MOV.U32 R3, RZ, RZ, RZ ;  /* 0x000000ffff037224 */ /* 0x000fe400078e00ff */
[----:B------:R-:W-:-:S07]  /*04c0*/  IMAD.MOV.U32 R0, RZ, RZ, R2 ;  /* 0x000000ffff007224 */ /* 0x000fce00078e0002 */
.L_x_113:
[----:B-1----:R-:W-:-:S04]  /*04d0*/  IMAD R9, R5, UR4, R0 ;  /* 0x0000000405097c24 */ /* 0x002fc8000f8e0200 */
[----:B0-----:R-:W-:-:S06]  /*04e0*/  IMAD.WIDE R8, R9, 0x4, R12 ;  /* 0x0000000409087825 */ /* 0x001fcc00078e020c */
[----:B------:R-:W2:Y:S01]  /*04f0*/  LDG.E R9, desc[UR6][R8.64] ;  /* 0x0000000608097981 */ /* 0x000ea2000c1e1900 */
[----:B------:R-:W-:-:S05]  /*0500*/  VIADD R0, R0, UR8 ;  /* 0x0000000800007c36 */ /* 0x000fca0008000000 */
[----:B------:R-:W-:Y:S01]  /*0510*/  ISETP.GE.AND P0, PT, R0, UR4, PT ;  /* 0x0000000400007c0c */ /* 0x000fe2000bf06270 */
[----:B--2--5:R-:W-:-:S04]  /*0520*/  FADD R14, -R4, R9 ;  /* 0x00000009040e7221 */ /* 0x024fc80000000100 */
[----:B------:R-:W-:-:S08]  /*0530*/  FFMA R3, R14, R14, R3 ;  /* 0x0000000e0e037223 */ /* 0x000fd00000000003 */
[----:B------:R-:W-:Y:S05]  /*0540*/  @!P0 BRA `(.L_x_113) ;  /* 0xfffffffc00e08947 */ /* 0x000fea000383ffff */
.L_x_112:
[----:B------:R-:W-:Y:S05]  /*0550*/  BSYNC.RECONVERGENT B0 ;  /* 0x0000000000007941 */ /* 0x000fea0003800200 */
.L_x_111:
[----:B------:R0:W-:Y:S01]  /*0560*/  STS [R6], R3 ;  /* 0x0000000306007388 */ /* 0x0001e20000000800 */
[----:B------:R-:W-:Y:S01]  /*0570*/  UISETP.GE.U32.AND UP0, UPT, UR8, 0x2, UPT ;  /* 0x000000020800788c */ /* 0x000fe2000bf06070 */
[----:B------:R-:W-:Y:S01]  /*0580*/  BAR.SYNC.DEFER_BLOCKING 0x0 ;  /* 0x0000000000007b1d */ /* 0x000fe20000010000 */
[----:B------:R-:W-:-:S07]  /*0590*/  ISETP.NE.AND P1, PT, R2, RZ, PT ;  /* 0x000000ff0200720c */ /* 0x000fce0003f25270 */
[----:B0-----:R-:W-:Y:S06]  /*05a0*/  BRA.U !UP0, `(.L_x_114) ;  /* 0x0000000108307547 */ /* 0x001fec000b800000 */
[----:B------:R-:W-:-:S07]  /*05b0*/  MOV R0, UR8 ;  /* 0x0000000800007c02 */ /* 0x000fce0008000f00 */
.L_x_115:
[----:B-1----:R-:W-:-:S04]  /*05c0*/  SHF.R.U32.HI R9, RZ, 0x1, R0 ;  /* 0x00000001ff097819 */ /* 0x002fc80000011600 */
[----:B------:R-:W-:-:S13]  /*05d0*/  ISETP.GE.U32.AND P0, PT, R2, R9, PT ;  /* 0x000000090200720c */ /* 0x000fda0003f06070 */
[----:B------:R-:W-:Y:S01]  /*05e0*/  @!P0 IMAD R3, R9, 0x4, R6 ;  /* 0x0000000409038824 */ /* 0x000fe200078e0206 */
        /* <DEDUP_REMOVED lines=8> */
.L_x_114:
[----:B------:R-:W-:Y:S01]  /*0670*/  BSSY.RECONVERGENT B0, `(.L_x_116) ;  /* 0x000001c000007945 */ /* 0x000fe20003800200 */
[----:B---3--:R-:W-:-:S03]  /*0680*/  IMAD.WIDE.U32 R10, R5, 0x4, R10 ;  /* 0x00000004050a7825 */ /* 0x008fc600078e000a */
[----:B------:R-:W-:Y:S05]  /*0690*/  @P1 BRA `(.L_x_117) ;  /* 0x0000000000641947 */ /* 0x000fea0003800000 */
[----:B------:R-:W0:Y:S01]  /*06a0*/  S2UR UR5, SR_CgaCtaId ;  /* 0x00000000000579c3 */ /* 0x000e220000008800 */
[----:B------:R-:W-:Y:S02]  /*06b0*/  UMOV UR4, 0x400 ;  /* 0x0000040000047882 */ /* 0x000fe40000000000 */
[----:B0-----:R-:W-:Y:S01]  /*06c0*/  ULEA UR4, UR5, UR4, 0x18 ;  /* 0x0000000405047291 */ /* 0x001fe2000f8ec0ff */
[----:B------:R-:W1:Y:S08]  /*06d0*/  LDCU UR5, c[0x0][0x3b4] ;  /* 0x00007680ff0577ac */ /* 0x000e700008000800 */
[----:B------:R-:W0:Y:S01]  /*06e0*/  LDS R3, [UR4] ;  /* 0x00000004ff037984 */ /* 0x000e220008000800 */
[----:B-1----:R-:W-:-:S04]  /*06f0*/  I2FP.F32.S32 R8, UR5 ;  /* 0x0000000500087c45 */ /* 0x002fc80008201400 */
[----:B------:R-:W1:Y:S02]  /*0700*/  MUFU.RCP R7, R8 ;  /* 0x0000000800077308 */ /* 0x000e640000001000 */
[----:B-1----:R-:W-:-:S04]  /*0710*/  FFMA R0, -R8, R7, 1 ;  /* 0x3f80000008007423 */ /* 0x002fc80000000107 */
[----:B------:R-:W-:Y:S02]  /*0720*/  FFMA R0, R7, R0, R7 ;  /* 0x0000000007007223 */ /* 0x000fe40000000007 */
[----:B0-----:R-:W0:Y:S02]  /*0730*/  FCHK P0, R3, R8 ;  /* 0x0000000803007302 */ /* 0x001e240000000000 */
[----:B------:R-:W-:-:S04]  /*0740*/  FFMA R6, R0, R3, RZ ;  /* 0x0000000300067223 */ /* 0x000fc800000000ff */
[----:B------:R-:W-:-:S04]  /*0750*/  FFMA R7, -R8, R6, R3 ;  /* 0x0000000608077223 */ /* 0x000fc80000000103 */
[----:B------:R-:W-:Y:S01]  /*0760*/  FFMA R0, R0, R7, R6 ;  /* 0x0000000700007223 */ /* 0x000fe20000000006 */
[----:B0-----:R-:W-:Y:S06]  /*0770*/  @!P0 BRA `(.L_x_118) ;  /* 0x0000000000108947 */ /* 0x001fec0003800000 */
[----:B------:R-:W-:Y:S01]  /*0780*/  IMAD.MOV.U32 R0, RZ, RZ, R3 ;  /* 0x000000ffff007224 */ /* 0x000fe200078e0003 */
[----:B------:R-:W-:Y:S02]  /*0790*/  MOV R3, R8 ;  /* 0x0000000800037202 */ /* 0x000fe40000000f00 */
[----:B------:R-:W-:-:S07]  /*07a0*/  MOV R12, 0x7c0 ;  /* 0x000007c0000c7802 */ /* 0x000fce0000000f00 */
[----:B-----5:R-:W-:Y:S05]  /*07b0*/  CALL.REL.NOINC `($__internal_5_$__cuda_sm3x_div_rn_noftz_f32_slowpath) ;  /* 0x0000000000847944 */ /* 0x020fea0003c00000 */
.L_x_118:
[----:B------:R-:W0:Y:S02]  /*07c0*/  LDCU UR4, c[0x0][0x3b8] ;  /* 0x00007700ff0477ac */ /* 0x000e240008000800 */
[----:B0-----:R-:W-:-:S05]  /*07d0*/  FADD R0, R0, UR4 ;  /* 0x0000000400007e21 */ /* 0x001fca0008000000 */
[----:B------:R-:W-:-:S13]  /*07e0*/  FSETP.GEU.AND P0, PT, |R0|, 1.175494350822287508e-38, PT ;  /* 0x008000000000780b */ /* 0x000fda0003f0e200 */
[----:B------:R-:W-:-:S04]  /*07f0*/  @!P0 FMUL R0, R0, 16777216 ;  /* 0x4b80000000008820 */ /* 0x000fc80000400000 */
[----:B------:R-:W0:Y:S02]  /*0800*/  MUFU.RSQ R3, R0 ;  /* 0x0000000000037308 */ /* 0x000e240000001400 */
[----:B0-----:R-:W-:-:S05]  /*0810*/  @!P0 FMUL R3, R3, 4096 ;  /* 0x4580000003038820 */ /* 0x001fca0000400000 */
[----:B------:R0:W-:Y:S02]  /*0820*/  STG.E desc[UR6][R10.64], R3 ;  /* 0x000000030a007986 */ /* 0x0001e4000c101906 */
.L_x_117:
[----:B------:R-:W-:Y:S05]  /*0830*/  BSYNC.RECONVERGENT B0 ;  /* 0x0000000000007941 */ /* 0x000fea0003800200 */
.L_x_116:
[----:B------:R-:W2:Y:S01]  /*0840*/  LDCU UR4, c[0x0][0x3b4] ;  /* 0x00007680ff0477ac */ /* 0x000ea20008000800 */
[----:B------:R-:W-:Y:S01]  /*0850*/  BAR.SYNC.DEFER_BLOCKING 0x0 ;  /* 0x0000000000007b1d */ /* 0x000fe20000010000 */
[----:B--2---:R-:W-:-:S13]  /*0860*/  ISETP.GE.AND P0, PT, R2, UR4, PT ;  /* 0x0000000402007c0c */ /* 0x004fda000bf06270 */
[----:B------:R-:W-:Y:S05]  /*0870*/  @P0 EXIT ;  /* 0x000000000000094d */ /* 0x000fea0003800000 */
[----:B------:R2:W5:Y:S01]  /*0880*/  LDG.E R0, desc[UR6][R10.64] ;  /* 0x000000060a007981 */ /* 0x000562000c1e1900 */
[----:B-1----:R-:W1:Y:S08]  /*0890*/  LDC.64 R8, c[0x0][0x390] ;  /* 0x0000e400ff087b82 */ /* 0x002e700000000a00 */
[----:B------:R-:W3:Y:S08]  /*08a0*/  LDC.64 R12, c[0x0][0x398] ;  /* 0x0000e600ff0c7b82 */ /* 0x000ef00000000a00 */
[----:B------:R-:W4:Y:S08]  /*08b0*/  LDC.64 R14, c[0x0][0x380] ;  /* 0x0000e000ff0e7b82 */ /* 0x000f300000000a00 */
[----:B--2---:R-:W0:Y:S02]  /*08c0*/  LDC.64 R6, c[0x0][0x388] ;  /* 0x0000e200ff067b82 */ /* 0x004e240000000a00 */
.L_x_119:
[----:B--2---:R-:W-:-:S04]  /*08d0*/  IMAD R21, R5, UR4, R2 ;  /* 0x0000000405157c24 */ /* 0x004fc8000f8e0202 */
[----:B0---4-:R-:W-:-:S04]  /*08e0*/  IMAD.WIDE R10, R21, 0x4, R14 ;  /* 0x00000004150a7825 */ /* 0x011fc800078e020e */
[C---:B-1----:R-:W-:Y:S02]  /*08f0*/  IMAD.WIDE R16, R2.reuse, 0x4, R8 ;  /* 0x0000000402107825 */ /* 0x042fe400078e0208 */
[----:B------:R-:W2:Y:S02]  /*0900*/  LDG.E R11, desc[UR6][R10.64] ;  /* 0x000000060a0b7981 */ /* 0x000ea4000c1e1900 */
[----:B---3--:R-:W-:Y:S02]  /*0910*/  IMAD.WIDE R18, R2, 0x4, R12 ;  /* 0x0000000402127825 */ /* 0x008fe400078e020c */
[----:B------:R-:W3:Y:S04]  /*0920*/  LDG.E R16, desc[UR6][R16.64] ;  /* 0x0000000610107981 */ /* 0x000ee8000c1e1900 */
[----:B------:R-:W3:Y:S01]  /*0930*/  LDG.E R18, desc[UR6][R18.64] ;  /* 0x0000000612127981 */ /* 0x000ee2000c1e1900 */
[----:B------:R-:W-:-:S04]  /*0940*/  IMAD.WIDE R20, R21, 0x4, R6 ;  /* 0x0000000415147825 */ /* 0x000fc800078e0206 */
[----:B------:R-:W-:-:S05]  /*0950*/  VIADD R2, R2, UR8 ;  /* 0x0000000802027c36 */ /* 0x000fca0008000000 */
[----:B------:R-:W-:Y:S01]  /*0960*/  ISETP.GE.AND P0, PT, R2, UR4, PT ;  /* 0x0000000402007c0c */ /* 0x000fe2000bf06270 */
[----:B--2--5:R-:W-:-:S04]  /*0970*/  FADD R3, -R4, R11 ;  /* 0x0000000b04037221 */ /* 0x024fc80000000100 */
[----:B------:R-:W-:-:S04]  /*0980*/  FMUL R3, R0, R3 ;  /* 0x0000000300037220 */ /* 0x000fc80000400000 */
[----:B---3--:R-:W-:-:S05]  /*0990*/  FFMA R3, R3, R16, R18 ;  /* 0x0000001003037223 */ /* 0x008fca0000000012 */
[----:B------:R2:W-:Y:S01]  /*09a0*/  STG.E desc[UR6][R20.64], R3 ;  /* 0x0000000314007986 */ /* 0x0005e2000c101906 */
[----:B------:R-:W-:Y:S05]  /*09b0*/  @!P0 BRA `(.L_x_119) ;  /* 0xfffffffc00c48947 */ /* 0x000fea000383ffff */
[----:B------:R-:W-:Y:S05]  /*09c0*/  EXIT ;  /* 0x000000000000794d */ /* 0x000fea0003800000 */
        .weak           $__internal_5_$__cuda_sm3x_div_rn_noftz_f32_slowpath
        .type           $__internal_5_$__cuda_sm3x_div_rn_noftz_f32_slowpath,@function
        .size           $__internal_5_$__cuda_sm3x_div_rn_noftz_f32_slowpath,(.L_x_137 - $__internal_5_$__cuda_sm3x_div_rn_noftz_f32_slowpath)
$__internal_5_$__cuda_sm3x_div_rn_noftz_f32_slowpath:
[----:B------:R-:W-:Y:S01]  /*09d0*/  SHF.R.U32.HI R13, RZ, 0x17, R3 ;  /* 0x00000017ff0d7819 */ /* 0x000fe20000011603 */
[----:B------:R-:W-:Y:S01]  /*09e0*/  BSSY.RECONVERGENT B1, `(.L_x_120) ;  /* 0x0000062000017945 */ /* 0x000fe20003800200 */
[----:B------:R-:W-:Y:S02]  /*09f0*/  SHF.R.U32.HI R7, RZ, 0x17, R0 ;  /* 0x00000017ff077819 */ /* 0x000fe40000011600 */
        /* <DEDUP_REMOVED lines=31> */
.L_x_121:
[----:B------:R-:W-:Y:S01]  /*0bf0*/  LEA R14, R13, 0xc0800000, 0x17 ;  /* 0xc08000000d0e7811 */ /* 0x000fe200078eb8ff */
[----:B------:R-:W-:Y:S03]  /*0c00*/  BSSY.RECONVERGENT B2, `(.L_x_126) ;  /* 0x0000036000027945 */ /* 0x000fe60003800200 */
[----:B------:R-:W-:Y:S01]  /*0c10*/  IADD3 R14, PT, PT, -R14, R3, RZ ;  /* 0x000000030e0e7210 */ /* 0x000fe20007ffe1ff */
[----:B------:R-:W-:-:S03]  /*0c20*/  VIADD R3, R16, 0xffffff81 ;  /* 0xffffff8110037836 */ /* 0x000fc60000000000 */
[----:B------:R0:W1:Y:S01]  /*0c30*/  MUFU.RCP R15, R14 ;  /* 0x0000000e000f7308 */ /* 0x0000620000001000 */
[----:B------:R-:W-:Y:S01]  /*0c40*/  FADD.FTZ R17, -R14, -RZ ;  /* 0x800000ff0e117221 */ /* 0x000fe20000010100 */
        /* <DEDUP_REMOVED lines=12> */
[----:B------:R-:W-:-:S05]  /*0d10*/  IMAD.IADD R13, R3, 0x1, R14 ;  /* 0x00000001030d7824 */ /* 0x000fca00078e020e */
        /* <DEDUP_REMOVED lines=16> */
[----:B------:R-:W-:Y:S02]  /*0e20*/  VIADD R16, R13, 0x20 ;  /* 0x000000200d107836 */ /* 0x000fe40000000000 */
[----:B------:R-:W-:Y:S01]  /*0e30*/  LOP3.LUT R7, R7, 0x800000, RZ, 0xfc, !PT ;  /* 0x0080000007077812 */ /* 0x000fe200078efcff */
[----:B------:R-:W-:Y:S01]  /*0e40*/  IMAD.MOV R13, RZ, RZ, -R13 ;  /* 0x000000ffff0d7224 */ /* 0x000fe200078e0a0d */
[----:B------:R-:W-:-:S02]  /*0e50*/  FSETP.NEU.FTZ.AND P0, PT, R3, R14, PT ;  /* 0x0000000e0300720b */ /* 0x000fc40003f1d000 */
[----:B------:R-:W-:Y:S02]  /*0e60*/  SHF.L.U32 R16, R7, R16, RZ ;  /* 0x0000001007107219 */ /* 0x000fe400000006ff */
[----:B------:R-:W-:Y:S02]  /*0e70*/  SEL R14, R13, RZ, P2 ;  /* 0x000000ff0d0e7207 */ /* 0x000fe40001000000 */
[----:B------:R-:W-:Y:S02]  /*0e80*/  ISETP.NE.AND P1, PT, R16, RZ, P1 ;  /* 0x000000ff1000720c */ /* 0x000fe40000f25270 */
[----:B------:R-:W-:Y:S02]  /*0e90*/  SHF.R.U32.HI R14, RZ, R14, R7 ;  /* 0x0000000eff0e7219 */ /* 0x000fe40000011607 */
[----:B------:R-:W-:Y:S02]  /*0ea0*/  PLOP3.LUT P0, PT, P0, P1, PT, 0xf8, 0x8f ;  /* 0x00000000008f781c */ /* 0x000fe40000703f70 */
[----:B------:R-:W-:-:S02]  /*0eb0*/  SHF.R.U32.HI R16, RZ, 0x1, R14 ;  /* 0x00000001ff107819 */ /* 0x000fc4000001160e */
[----:B------:R-:W-:-:S04]  /*0ec0*/  SEL R3, RZ, 0x1, !P0 ;  /* 0x00000001ff037807 */ /* 0x000fc80004000000 */
[----:B------:R-:W-:-:S04]  /*0ed0*/  LOP3.LUT R3, R3, 0x1, R16, 0xf8, !PT ;  /* 0x0000000103037812 */ /* 0x000fc800078ef810 */
[----:B------:R-:W-:-:S05]  /*0ee0*/  LOP3.LUT R3, R3, R14, RZ, 0xc0, !PT ;  /* 0x0000000e03037212 */ /* 0x000fca00078ec0ff */
[----:B------:R-:W-:-:S05]  /*0ef0*/  IMAD.IADD R3, R16, 0x1, R3 ;  /* 0x0000000110037824 */ /* 0x000fca00078e0203 */
[----:B------:R-:W-:Y:S01]  /*0f00*/  LOP3.LUT R0, R3, R0, RZ, 0xfc, !PT ;  /* 0x0000000003007212 */ /* 0x000fe200078efcff */
[----:B------:R-:W-:Y:S06]  /*0f10*/  BRA `(.L_x_129) ;  /* 0x0000000000107947 */ /* 0x000fec0003800000 */
.L_x_128:
[----:B------:R-:W-:-:S04]  /*0f20*/  LOP3.LUT R0, R0, 0x80000000, RZ, 0xc0, !PT ;  /* 0x8000000000007812 */ /* 0x000fc800078ec0ff */
[----:B------:R-:W-:Y:S01]  /*0f30*/  LOP3.LUT R0, R0, 0x7f800000, RZ, 0xfc, !PT ;  /* 0x7f80000000007812 */ /* 0x000fe200078efcff */
[----:B------:R-:W-:Y:S06]  /*0f40*/  BRA `(.L_x_129) ;  /* 0x0000000000047947 */ /* 0x000fec0003800000 */
.L_x_127:
[----:B------:R-:W-:-:S07]  /*0f50*/  LEA R0, R14, R0, 0x17 ;  /* 0x000000000e007211 */ /* 0x000fce00078eb8ff */
.L_x_129:
[----:B------:R-:W-:Y:S05]  /*0f60*/  BSYNC.RECONVERGENT B2 ;  /* 0x0000000000027941 */ /* 0x000fea0003800200 */
.L_x_126:
[----:B------:R-:W-:Y:S05]  /*0f70*/  BRA `(.L_x_130) ;  /* 0x0000000000207947 */ /* 0x000fea0003800000 */
.L_x_125:
[----:B------:R-:W-:-:S04]  /*0f80*/  LOP3.LUT R0, R3, 0x80000000, R0, 0x48, !PT ;  /* 0x8000000003007812 */ /* 0x000fc800078e4800 */
[----:B------:R-:W-:Y:S01]  /*0f90*/  LOP3.LUT R0, R0, 0x7f800000, RZ, 0xfc, !PT ;  /* 0x7f80000000007812 */ /* 0x000fe200078efcff */
[----:B------:R-:W-:Y:S06]  /*0fa0*/  BRA `(.L_x_130) ;  /* 0x0000000000147947 */ /* 0x000fec0003800000 */
.L_x_124:
[----:B------:R-:W-:Y:S01]  /*0fb0*/  LOP3.LUT R0, R3, 0x80000000, R0, 0x48, !PT ;  /* 0x8000000003007812 */ /* 0x000fe200078e4800 */
[----:B------:R-:W-:Y:S06]  /*0fc0*/  BRA `(.L_x_130) ;  /* 0x00000000000c7947 */ /* 0x000fec0003800000 */
.L_x_123:
[----:B------:R-:W0:Y:S01]  /*0fd0*/  MUFU.RSQ R0, -QNAN ;  /* 0xffc0000000007908 */ /* 0x000e220000001400 */
[----:B------:R-:W-:Y:S05]  /*0fe0*/  BRA `(.L_x_130) ;  /* 0x0000000000047947 */ /* 0x000fea0003800000 */
.L_x_122:
[----:B------:R-:W-:-:S07]  /*0ff0*/  FADD.FTZ R0, R0, R3 ;  /* 0x0000000300007221 */ /* 0x000fce0000010000 */
.L_x_130:
[----:B------:R-:W-:Y:S05]  /*1000*/  BSYNC.RECONVERGENT B1 ;  /* 0x0000000000017941 */ /* 0x000fea0003800200 */
.L_x_120:
[----:B------:R-:W-:-:S04]  /*1010*/  IMAD.MOV.U32 R13, RZ, RZ, 0x0 ;  /* 0x00000000ff0d7424 */ /* 0x000fc800078e00ff */
[----:B0-----:R-:W-:Y:S05]  /*1020*/  RET.REL.NODEC R12 `(_Z25layer_norm_forward_kernelPKfPfS0_S0_S1_S1_iif) ;  /* 0xffffffec0cf47950 */ /* 0x001fea0003c3ffff */
.L_x_131:
        /* <DEDUP_REMOVED lines=13> */
.L_x_137:


//--------------------- .nv.shared._Z18reduce_rows_kernelPKfPfii --------------------------
	.section	.nv.shared._Z18reduce_rows_kernelPKfPfii,"aw",@nobits
	.sectionflags	@""
	.align	16
	.zero		1024


//--------------------- .nv.shared.reserved.0     --------------------------
	.section	.nv.shared.reserved.0,"aw",@nobits
	.weak		__nv_reservedSMEM_offset_0_alias
	.size		__nv_reservedSMEM_offset_0_alias, 0, 64
	.other		__nv_reservedSMEM_offset_0_alias,@"STO_CUDA_RESERVED_SHARED STV_DEFAULT"
__nv_reservedSMEM_offset_0_alias:
	.zero		0
	.zero		64


//--------------------- .nv.shared._Z20relu_backward_kernelPKfPfi --------------------------
	.section	.nv.shared._Z20relu_backward_kernelPKfPfi,"aw",@nobits
	.sectionflags	@""
	.align	16
	.zero		1024


//--------------------- .nv.shared._Z19relu_forward_kernelPfi --------------------------
	.section	.nv.shared._Z19relu_forward_kernelPfi,"aw",@nobits
	.sectionflags	@""
	.align	16
	.zero		1024


//--------------------- .nv.shared._Z15add_bias_kernelPfPKfii --------------------------
	.section	.nv.shared._Z15add_bias_kernelPfPKfii,"aw",@nobits
	.sectionflags	@""
	.align	16
	.zero		1024


//--------------------- .nv.shared._Z18adam_update_kernelPfPKfS_S_iffffi --------------------------
	.section	.nv.shared._Z18adam_update_kernelPfPKfS_S_iffffi,"aw",@nobits
	.sectionflags	@""
	.align	16
	.zero		1024


//--------------------- .nv.shared._Z34cross_entropy_loss_and_grad_kernelPKfPKiPfS3_ii --------------------------
	.section	.nv.shared._Z34cross_entropy_loss_and_grad_kernelPKfPKiPfS3_ii,"aw",@nobits
	.sectionflags	@""
	.align	16
	.zero		1024


//--------------------- .nv.shared._Z24exp_sum_normalize_kernelPfPKfS_ii --------------------------
	.section	.nv.shared._Z24exp_sum_normalize_kernelPfPKfS_ii,"aw",@nobits
	.sectionflags	@""
	.align	16
	.zero		1024


//--------------------- .nv.shared._Z15find_max_kernelPKfPfii --------------------------
	.section	.nv.shared._Z15find_max_kernelPKfPfii,"aw",@nobits
	.sectionflags	@""
	.align	16
	.zero		1024


//--------------------- .nv.shared._Z33layer_norm_param_gradients_kernelPKfS0_S0_S0_PfS1_ii --------------------------
	.section	.nv.shared._Z33layer_norm_param_gradients_kernelPKfS0_S0_S0_PfS1_ii,"aw",@nobits
	.sectionflags	@""
	.align	16
	.zero		1024


//--------------------- .nv.shared._Z32layer_norm_backward_input_kernelPKfS0_S0_S0_S0_Pfii --------------------------
	.section	.nv.shared._Z32layer_norm_backward_input_kernelPKfS0_S0_S0_S0_Pfii,"aw",@nobits
	.sectionflags	@""
	.align	16
	.zero		1024


//--------------------- .nv.shared._Z25layer_norm_forward_kernelPKfPfS0_S0_S1_S1_iif --------------------------
	.section	.nv.shared._Z25layer_norm_forward_kernelPKfPfS0_S0_S1_S1_iif,"aw",@nobits
	.sectionflags	@""
	.align	16
	.zero		1024


//--------------------- .nv.constant0._Z18reduce_rows_kernelPKfPfii --------------------------
	.section	.nv.constant0._Z18reduce_rows_kernelPKfPfii,"a",@progbits
	.sectionflags	@""
	.align	4
.nv.constant0._Z18reduce_rows_kernelPKfPfii:
	.zero		920


//--------------------- .nv.constant0._Z20relu_backward_kernelPKfPfi --------------------------
	.section	.nv.constant0._Z20relu_backward_kernelPKfPfi,"a",@progbits
	.sectionflags	@""
	.align	4
.nv.constant0._Z20relu_backward_kernelPKfPfi:
	.zero		916


//--------------------- .nv.constant0._Z19relu_forward_kernelPfi --------------------------
	.section	.nv.constant0._Z19relu_forward_kernelPfi,"a",@progbits
	.sectionflags	@""
	.align	4
.nv.constant0._Z19relu_forward_kernelPfi:
	.zero		908


//--------------------- .nv.constant0._Z15add_bias_kernelPfPKfii --------------------------
	.section	.nv.constant0._Z15add_bias_kernelPfPKfii,"a",@progbits
	.sectionflags	@""
	.align	4
.nv.constant0._Z15add_bias_kernelPfPKfii:
	.zero		920


//--------------------- .nv.constant0._Z18adam_update_kernelPfPKfS_S_iffffi --------------------------
	.section	.nv.constant0._Z18adam_update_kernelPfPKfS_S_iffffi,"a",@progbits
	.sectionflags	@""
	.align	4
.nv.constant0._Z18adam_update_kernelPfPKfS_S_iffffi:
	.zero		952


//--------------------- .nv.constant0._Z34cross_entropy_loss_and_grad_kernelPKfPKiPfS3_ii --------------------------
	.section	.nv.constant0._Z34cross_entropy_loss_and_grad_kernelPKfPKiPfS3_ii,"a",@progbits
	.sectionflags	@""
	.align	4
.nv.constant0._Z34cross_entropy_loss_and_grad_kernelPKfPKiPfS3_ii:
	.zero		936


//--------------------- .nv.constant0._Z24exp_sum_normalize_kernelPfPKfS_ii --------------------------
	.section	.nv.constant0._Z24exp_sum_normalize_kernelPfPKfS_ii,"a",@progbits
	.sectionflags	@""
	.align	4
.nv.constant0._Z24exp_sum_normalize_kernelPfPKfS_ii:
	.zero		928


//--------------------- .nv.constant0._Z15find_max_kernelPKfPfii --------------------------
	.section	.nv.constant0._Z15find_max_kernelPKfPfii,"a",@progbits
	.sectionflags	@""
	.align	4
.nv.constant0._Z15find_max_kernelPKfPfii:
	.zero		920


//--------------------- .nv.constant0._Z33layer_norm_param_gradients_kernelPKfS0_S0_S0_PfS1_ii --------------------------
	.section	.nv.constant0._Z33layer_norm_param_gradients_kernelPKfS0_S0_S0_PfS1_ii,"a",@progbits
	.sectionflags	@""
	.align	4
.nv.constant0._Z33layer_norm_param_gradients_kernelPKfS0_S0_S0_PfS1_ii:
	.zero		952


//--------------------- .nv.constant0._Z32layer_norm_backward_input_kernelPKfS0_S0_S0_S0_Pfii --------------------------
	.section	.nv.constant0._Z32layer_norm_backward_input_kernelPKfS0_S0_S0_S0_Pfii,"a",@progbits
	.sectionflags	@""
	.align	4
.nv.constant0._Z32layer_norm_backward_input_kernelPKfS0_S0_S0_S0_Pfii:
	.zero		952


//--------------------- .nv.constant0._Z25layer_norm_forward_kernelPKfPfS0_S0_S1_S1_iif --------------------------
	.section	.nv.constant0._Z25layer_norm_forward_kernelPKfPfS0_S0_S1_S1_iif,"a",@progbits
	.sectionflags	@""
	.align	4
.nv.constant0._Z25layer_norm_forward_kernelPKfPfS0_S0_S1_S1_iif:
	.zero		956


//--------------------- SYMBOLS --------------------------

	.type		.nv.reservedSmem.offset0,@object
	.size		.nv.reservedSmem.offset0,0x4
	.type		.nv.reservedSmem.cap,@object
	.size		.nv.reservedSmem.cap,0x4
